	.target	sm_103a

	.elftype	@"ET_EXEC"


//--------------------- .note.nv.tkinfo           --------------------------
	.section	.note.nv.tkinfo,"",@"SHT_NOTE"
	.sectionflags	@"SHF_NOTE_NV_TKINFO"
	.tkinfo
        /*0018*/ 	.word	0x00000002
        /*0030*/ 	.string	""
        /*0030*/ 	.string	"ptxas"
        /*0030*/ 	.string	"Cuda compilation tools, release 13.0, V13.0.88"
        /*0030*/ 	.string	"Build cuda_13.0.r13.0/compiler.36424714_0"
        /*0030*/ 	.string	"-arch sm_103a -m 64 "



//--------------------- .note.nv.cuinfo           --------------------------
	.section	.note.nv.cuinfo,"",@"SHT_NOTE"
	.sectionflags	@"SHF_NOTE_NV_CUINFO"
        /*0018*/ 	.short	0x0002
        /*001a*/ 	.short	0x0067
        /*001c*/ 	.short	0x0082
	.zero		2


//--------------------- .nv.info                  --------------------------
	.section	.nv.info,"",@"SHT_CUDA_INFO"
	.align	4


	//----- nvinfo : EIATTR_REGCOUNT
	.align		4
        /*0000*/ 	.byte	0x04, 0x2f
        /*0002*/ 	.short	(.L_12 - .L_11)
	.align		4
.L_11:
        /*0004*/ 	.word	index@(_ZN7cutlass13device_kernelIN5flash11enable_sm90INS1_16FlashAttnFwdSm90INS1_25CollectiveMainloopFwdSm90ILi2EN4cute5tupleIJNS5_1CILi1EEES8_S8_EEENS6_IJNS7_ILi128EEENS7_ILi96EEENS7_ILi64EEEEEELi256ENS_10bfloat16_tEfNS_4arch4Sm90ELb1ELb0ELb1ELb1ELb1ELb1ELb1ELb1ELb0ELb1ELb1ELb0EEENS1_21CollectiveEpilogueFwdINS6_IJSA_NS7_ILi256EEESB_EEES9_SE_SG_Li256ELb1ELb1ELb1ELb0EEENS1_36VarlenDynamicPersistentTileSchedulerILi128ELi96ELi256ELi128ELb1ELb1ELb1ELb1ELb1ELb1EEEEEEEEEvNT_6ParamsE)
        /*0008*/ 	.word	0x00000004


	//----- nvinfo : EIATTR_FRAME_SIZE
	.align		4
.L_12:
        /*000c*/ 	.byte	0x04, 0x11
        /*000e*/ 	.short	(.L_14 - .L_13)
	.align		4
.L_13:
        /*0010*/ 	.word	index@(_ZN7cutlass13device_kernelIN5flash11enable_sm90INS1_16FlashAttnFwdSm90INS1_25CollectiveMainloopFwdSm90ILi2EN4cute5tupleIJNS5_1CILi1EEES8_S8_EEENS6_IJNS7_ILi128EEENS7_ILi96EEENS7_ILi64EEEEEELi256ENS_10bfloat16_tEfNS_4arch4Sm90ELb1ELb0ELb1ELb1ELb1ELb1ELb1ELb1ELb0ELb1ELb1ELb0EEENS1_21CollectiveEpilogueFwdINS6_IJSA_NS7_ILi256EEESB_EEES9_SE_SG_Li256ELb1ELb1ELb1ELb0EEENS1_36VarlenDynamicPersistentTileSchedulerILi128ELi96ELi256ELi128ELb1ELb1ELb1ELb1ELb1ELb1EEEEEEEEEvNT_6ParamsE)
        /*0014*/ 	.word	0x00000000


	//----- nvinfo : EIATTR_REGCOUNT
	.align		4
.L_14:
        /*0018*/ 	.byte	0x04, 0x2f
        /*001a*/ 	.short	(.L_16 - .L_15)
	.align		4
.L_15:
        /*001c*/ 	.word	index@(_ZN7cutlass13device_kernelIN5flash11enable_sm90INS1_16FlashAttnFwdSm90INS1_25CollectiveMainloopFwdSm90ILi2EN4cute5tupleIJNS5_1CILi1EEES8_S8_EEENS6_IJNS7_ILi128EEENS7_ILi96EEENS7_ILi64EEEEEELi256ENS_10bfloat16_tEfNS_4arch4Sm90ELb1ELb0ELb1ELb1ELb1ELb0ELb1ELb1ELb0ELb1ELb1ELb0EEENS1_21CollectiveEpilogueFwdINS6_IJSA_NS7_ILi256EEESB_EEES9_SE_SG_Li256ELb1ELb1ELb1ELb0EEENS1_36VarlenDynamicPersistentTileSchedulerILi128ELi96ELi256ELi128ELb1ELb1ELb1ELb1ELb1ELb1EEEEEEEEEvNT_6ParamsE)
        /*0020*/ 	.word	0x00000004


	//----- nvinfo : EIATTR_FRAME_SIZE
	.align		4
.L_16:
        /*0024*/ 	.byte	0x04, 0x11
        /*0026*/ 	.short	(.L_18 - .L_17)
	.align		4
.L_17:
        /*0028*/ 	.word	index@(_ZN7cutlass13device_kernelIN5flash11enable_sm90INS1_16FlashAttnFwdSm90INS1_25CollectiveMainloopFwdSm90ILi2EN4cute5tupleIJNS5_1CILi1EEES8_S8_EEENS6_IJNS7_ILi128EEENS7_ILi96EEENS7_ILi64EEEEEELi256ENS_10bfloat16_tEfNS_4arch4Sm90ELb1ELb0ELb1ELb1ELb1ELb0ELb1ELb1ELb0ELb1ELb1ELb0EEENS1_21CollectiveEpilogueFwdINS6_IJSA_NS7_ILi256EEESB_EEES9_SE_SG_Li256ELb1ELb1ELb1ELb0EEENS1_36VarlenDynamicPersistentTileSchedulerILi128ELi96ELi256ELi128ELb1ELb1ELb1ELb1ELb1ELb1EEEEEEEEEvNT_6ParamsE)
        /*002c*/ 	.word	0x00000000


	//----- nvinfo : EIATTR_REGCOUNT
	.align		4
.L_18:
        /*0030*/ 	.byte	0x04, 0x2f
        /*0032*/ 	.short	(.L_20 - .L_19)
	.align		4
.L_19:
        /*0034*/ 	.word	index@(_ZN7cutlass13device_kernelIN5flash11enable_sm90INS1_16FlashAttnFwdSm90INS1_25CollectiveMainloopFwdSm90ILi2EN4cute5tupleIJNS5_1CILi1EEES8_S8_EEENS6_IJNS7_ILi128EEENS7_ILi96EEENS7_ILi64EEEEEELi256ENS_10bfloat16_tEfNS_4arch4Sm90ELb1ELb0ELb1ELb1ELb1ELb1ELb0ELb1ELb0ELb1ELb1ELb0EEENS1_21CollectiveEpilogueFwdINS6_IJSA_NS7_ILi256EEESB_EEES9_SE_SG_Li256ELb1ELb1ELb1ELb0EEENS1_36VarlenDynamicPersistentTileSchedulerILi128ELi96ELi256ELi128ELb1ELb1ELb1ELb1ELb1ELb1EEEEEEEEEvNT_6ParamsE)
        /*0038*/ 	.word	0x00000004


	//----- nvinfo : EIATTR_FRAME_SIZE
	.align		4
.L_20:
        /*003c*/ 	.byte	0x04, 0x11
        /*003e*/ 	.short	(.L_22 - .L_21)
	.align		4
.L_21:
        /*0040*/ 	.word	index@(_ZN7cutlass13device_kernelIN5flash11enable_sm90INS1_16FlashAttnFwdSm90INS1_25CollectiveMainloopFwdSm90ILi2EN4cute5tupleIJNS5_1CILi1EEES8_S8_EEENS6_IJNS7_ILi128EEENS7_ILi96EEENS7_ILi64EEEEEELi256ENS_10bfloat16_tEfNS_4arch4Sm90ELb1ELb0ELb1ELb1ELb1ELb1ELb0ELb1ELb0ELb1ELb1ELb0EEENS1_21CollectiveEpilogueFwdINS6_IJSA_NS7_ILi256EEESB_EEES9_SE_SG_Li256ELb1ELb1ELb1ELb0EEENS1_36VarlenDynamicPersistentTileSchedulerILi128ELi96ELi256ELi128ELb1ELb1ELb1ELb1ELb1ELb1EEEEEEEEEvNT_6ParamsE)
        /*0044*/ 	.word	0x00000000


	//----- nvinfo : EIATTR_REGCOUNT
	.align		4
.L_22:
        /*0048*/ 	.byte	0x04, 0x2f
        /*004a*/ 	.short	(.L_24 - .L_23)
	.align		4
.L_23:
        /*004c*/ 	.word	index@(_ZN7cutlass13device_kernelIN5flash11enable_sm90INS1_16FlashAttnFwdSm90INS1_25CollectiveMainloopFwdSm90ILi2EN4cute5tupleIJNS5_1CILi1EEES8_S8_EEENS6_IJNS7_ILi128EEENS7_ILi96EEENS7_ILi64EEEEEELi256ENS_10bfloat16_tEfNS_4arch4Sm90ELb1ELb0ELb1ELb1ELb1ELb0ELb0ELb1ELb0ELb1ELb1ELb0EEENS1_21CollectiveEpilogueFwdINS6_IJSA_NS7_ILi256EEESB_EEES9_SE_SG_Li256ELb1ELb1ELb1ELb0EEENS1_36VarlenDynamicPersistentTileSchedulerILi128ELi96ELi256ELi128ELb1ELb1ELb1ELb1ELb1ELb1EEEEEEEEEvNT_6ParamsE)
        /*0050*/ 	.word	0x00000004


	//----- nvinfo : EIATTR_FRAME_SIZE
	.align		4
.L_24:
        /*0054*/ 	.byte	0x04, 0x11
        /*0056*/ 	.short	(.L_26 - .L_25)
	.align		4
.L_25:
        /*0058*/ 	.word	index@(_ZN7cutlass13device_kernelIN5flash11enable_sm90INS1_16FlashAttnFwdSm90INS1_25CollectiveMainloopFwdSm90ILi2EN4cute5tupleIJNS5_1CILi1EEES8_S8_EEENS6_IJNS7_ILi128EEENS7_ILi96EEENS7_ILi64EEEEEELi256ENS_10bfloat16_tEfNS_4arch4Sm90ELb1ELb0ELb1ELb1ELb1ELb0ELb0ELb1ELb0ELb1ELb1ELb0EEENS1_21CollectiveEpilogueFwdINS6_IJSA_NS7_ILi256EEESB_EEES9_SE_SG_Li256ELb1ELb1ELb1ELb0EEENS1_36VarlenDynamicPersistentTileSchedulerILi128ELi96ELi256ELi128ELb1ELb1ELb1ELb1ELb1ELb1EEEEEEEEEvNT_6ParamsE)
        /*005c*/ 	.word	0x00000000


	//----- nvinfo : EIATTR_REGCOUNT
	.align		4
.L_26:
        /*0060*/ 	.byte	0x04, 0x2f
        /*0062*/ 	.short	(.L_28 - .L_27)
	.align		4
.L_27:
        /*0064*/ 	.word	index@(_ZN7cutlass13device_kernelIN5flash11enable_sm90INS1_16FlashAttnFwdSm90INS1_25CollectiveMainloopFwdSm90ILi2EN4cute5tupleIJNS5_1CILi1EEES8_S8_EEENS6_IJNS7_ILi128EEENS7_ILi96EEENS7_ILi64EEEEEELi256ENS_10bfloat16_tEfNS_4arch4Sm90ELb1ELb0ELb1ELb0ELb1ELb0ELb1ELb1ELb0ELb1ELb1ELb0EEENS1_21CollectiveEpilogueFwdINS6_IJSA_NS7_ILi256EEESB_EEES9_SE_SG_Li256ELb0ELb1ELb1ELb0EEENS1_19SingleTileSchedulerILb0ELb1ELb1ELi128EEEEEEEEEvNT_6ParamsE)
        /*0068*/ 	.word	0x00000004


	//----- nvinfo : EIATTR_FRAME_SIZE
	.align		4
.L_28:
        /*006c*/ 	.byte	0x04, 0x11
        /*006e*/ 	.short	(.L_30 - .L_29)
	.align		4
.L_29:
        /*0070*/ 	.word	index@(_ZN7cutlass13device_kernelIN5flash11enable_sm90INS1_16FlashAttnFwdSm90INS1_25CollectiveMainloopFwdSm90ILi2EN4cute5tupleIJNS5_1CILi1EEES8_S8_EEENS6_IJNS7_ILi128EEENS7_ILi96EEENS7_ILi64EEEEEELi256ENS_10bfloat16_tEfNS_4arch4Sm90ELb1ELb0ELb1ELb0ELb1ELb0ELb1ELb1ELb0ELb1ELb1ELb0EEENS1_21CollectiveEpilogueFwdINS6_IJSA_NS7_ILi256EEESB_EEES9_SE_SG_Li256ELb0ELb1ELb1ELb0EEENS1_19SingleTileSchedulerILb0ELb1ELb1ELi128EEEEEEEEEvNT_6ParamsE)
        /*0074*/ 	.word	0x00000000


	//----- nvinfo : EIATTR_REGCOUNT
	.align		4
.L_30:
        /*0078*/ 	.byte	0x04, 0x2f
        /*007a*/ 	.short	(.L_32 - .L_31)
	.align		4
.L_31:
        /*007c*/ 	.word	index@(_ZN7cutlass13device_kernelIN5flash11enable_sm90INS1_16FlashAttnFwdSm90INS1_25CollectiveMainloopFwdSm90ILi2EN4cute5tupleIJNS5_1CILi1EEES8_S8_EEENS6_IJNS7_ILi128EEENS7_ILi96EEENS7_ILi64EEEEEELi256ENS_10bfloat16_tEfNS_4arch4Sm90ELb1ELb0ELb1ELb0ELb1ELb0ELb0ELb1ELb0ELb1ELb1ELb0EEENS1_21CollectiveEpilogueFwdINS6_IJSA_NS7_ILi256EEESB_EEES9_SE_SG_Li256ELb0ELb1ELb1ELb0EEENS1_19SingleTileSchedulerILb0ELb1ELb1ELi128EEEEEEEEEvNT_6ParamsE)
        /*0080*/ 	.word	0x00000004


	//----- nvinfo : EIATTR_FRAME_SIZE
	.align		4
.L_32:
        /*0084*/ 	.byte	0x04, 0x11
        /*0086*/ 	.short	(.L_34 - .L_33)
	.align		4
.L_33:
        /*0088*/ 	.word	index@(_ZN7cutlass13device_kernelIN5flash11enable_sm90INS1_16FlashAttnFwdSm90INS1_25CollectiveMainloopFwdSm90ILi2EN4cute5tupleIJNS5_1CILi1EEES8_S8_EEENS6_IJNS7_ILi128EEENS7_ILi96EEENS7_ILi64EEEEEELi256ENS_10bfloat16_tEfNS_4arch4Sm90ELb1ELb0ELb1ELb0ELb1ELb0ELb0ELb1ELb0ELb1ELb1ELb0EEENS1_21CollectiveEpilogueFwdINS6_IJSA_NS7_ILi256EEESB_EEES9_SE_SG_Li256ELb0ELb1ELb1ELb0EEENS1_19SingleTileSchedulerILb0ELb1ELb1ELi128EEEEEEEEEvNT_6ParamsE)
        /*008c*/ 	.word	0x00000000


	//----- nvinfo : EIATTR_REGCOUNT
	.align		4
.L_34:
        /*0090*/ 	.byte	0x04, 0x2f
        /*0092*/ 	.short	(.L_36 - .L_35)
	.align		4
.L_35:
        /*0094*/ 	.word	index@(_ZN7cutlass13device_kernelIN5flash11enable_sm90INS1_16FlashAttnFwdSm90INS1_25CollectiveMainloopFwdSm90ILi2EN4cute5tupleIJNS5_1CILi1EEES8_S8_EEENS6_IJNS7_ILi128EEENS7_ILi96EEENS7_ILi64EEEEEELi256ENS_10bfloat16_tEfNS_4arch4Sm90ELb0ELb1ELb1ELb1ELb1ELb1ELb1ELb1ELb0ELb1ELb1ELb0EEENS1_21CollectiveEpilogueFwdINS6_IJSA_NS7_ILi256EEESB_EEES9_SE_SG_Li256ELb1ELb1ELb1ELb0EEENS1_36VarlenDynamicPersistentTileSchedulerILi128ELi96ELi256ELi128ELb1ELb1ELb1ELb1ELb0ELb1EEEEEEEEEvNT_6ParamsE)
        /*0098*/ 	.word	0x00000004


	//----- nvinfo : EIATTR_FRAME_SIZE
	.align		4
.L_36:
        /*009c*/ 	.byte	0x04, 0x11
        /*009e*/ 	.short	(.L_38 - .L_37)
	.align		4
.L_37:
        /*00a0*/ 	.word	index@(_ZN7cutlass13device_kernelIN5flash11enable_sm90INS1_16FlashAttnFwdSm90INS1_25CollectiveMainloopFwdSm90ILi2EN4cute5tupleIJNS5_1CILi1EEES8_S8_EEENS6_IJNS7_ILi128EEENS7_ILi96EEENS7_ILi64EEEEEELi256ENS_10bfloat16_tEfNS_4arch4Sm90ELb0ELb1ELb1ELb1ELb1ELb1ELb1ELb1ELb0ELb1ELb1ELb0EEENS1_21CollectiveEpilogueFwdINS6_IJSA_NS7_ILi256EEESB_EEES9_SE_SG_Li256ELb1ELb1ELb1ELb0EEENS1_36VarlenDynamicPersistentTileSchedulerILi128ELi96ELi256ELi128ELb1ELb1ELb1ELb1ELb0ELb1EEEEEEEEEvNT_6ParamsE)
        /*00a4*/ 	.word	0x00000000


	//----- nvinfo : EIATTR_REGCOUNT
	.align		4
.L_38:
        /*00a8*/ 	.byte	0x04, 0x2f
        /*00aa*/ 	.short	(.L_40 - .L_39)
	.align		4
.L_39:
        /*00ac*/ 	.word	index@(_ZN7cutlass13device_kernelIN5flash11enable_sm90INS1_16FlashAttnFwdSm90INS1_25CollectiveMainloopFwdSm90ILi2EN4cute5tupleIJNS5_1CILi1EEES8_S8_EEENS6_IJNS7_ILi128EEENS7_ILi96EEENS7_ILi64EEEEEELi256ENS_10bfloat16_tEfNS_4arch4Sm90ELb0ELb1ELb1ELb1ELb1ELb0ELb1ELb1ELb0ELb1ELb1ELb0EEENS1_21CollectiveEpilogueFwdINS6_IJSA_NS7_ILi256EEESB_EEES9_SE_SG_Li256ELb1ELb1ELb1ELb0EEENS1_36VarlenDynamicPersistentTileSchedulerILi128ELi96ELi256ELi128ELb1ELb1ELb1ELb1ELb0ELb1EEEEEEEEEvNT_6ParamsE)
        /*00b0*/ 	.word	0x00000004


	//----- nvinfo : EIATTR_FRAME_SIZE
	.align		4
.L_40:
        /*00b4*/ 	.byte	0x04, 0x11
        /*00b6*/ 	.short	(.L_42 - .L_41)
	.align		4
.L_41:
        /*00b8*/ 	.word	index@(_ZN7cutlass13device_kernelIN5flash11enable_sm90INS1_16FlashAttnFwdSm90INS1_25CollectiveMainloopFwdSm90ILi2EN4cute5tupleIJNS5_1CILi1EEES8_S8_EEENS6_IJNS7_ILi128EEENS7_ILi96EEENS7_ILi64EEEEEELi256ENS_10bfloat16_tEfNS_4arch4Sm90ELb0ELb1ELb1ELb1ELb1ELb0ELb1ELb1ELb0ELb1ELb1ELb0EEENS1_21CollectiveEpilogueFwdINS6_IJSA_NS7_ILi256EEESB_EEES9_SE_SG_Li256ELb1ELb1ELb1ELb0EEENS1_36VarlenDynamicPersistentTileSchedulerILi128ELi96ELi256ELi128ELb1ELb1ELb1ELb1ELb0ELb1EEEEEEEEEvNT_6ParamsE)
        /*00bc*/ 	.word	0x00000000


	//----- nvinfo : EIATTR_REGCOUNT
	.align		4
.L_42:
        /*00c0*/ 	.byte	0x04, 0x2f
        /*00c2*/ 	.short	(.L_44 - .L_43)
	.align		4
.L_43:
        /*00c4*/ 	.word	index@(_ZN7cutlass13device_kernelIN5flash11enable_sm90INS1_16FlashAttnFwdSm90INS1_25CollectiveMainloopFwdSm90ILi2EN4cute5tupleIJNS5_1CILi1EEES8_S8_EEENS6_IJNS7_ILi128EEENS7_ILi96EEENS7_ILi64EEEEEELi256ENS_10bfloat16_tEfNS_4arch4Sm90ELb0ELb1ELb1ELb1ELb1ELb1ELb0ELb1ELb0ELb1ELb1ELb0EEENS1_21CollectiveEpilogueFwdINS6_IJSA_NS7_ILi256EEESB_EEES9_SE_SG_Li256ELb1ELb1ELb1ELb0EEENS1_36VarlenDynamicPersistentTileSchedulerILi128ELi96ELi256ELi128ELb1ELb1ELb1ELb1ELb0ELb1EEEEEEEEEvNT_6ParamsE)
        /*00c8*/ 	.word	0x00000004


	//----- nvinfo : EIATTR_FRAME_SIZE
	.align		4
.L_44:
        /*00cc*/ 	.byte	0x04, 0x11
        /*00ce*/ 	.short	(.L_46 - .L_45)
	.align		4
.L_45:
        /*00d0*/ 	.word	index@(_ZN7cutlass13device_kernelIN5flash11enable_sm90INS1_16FlashAttnFwdSm90INS1_25CollectiveMainloopFwdSm90ILi2EN4cute5tupleIJNS5_1CILi1EEES8_S8_EEENS6_IJNS7_ILi128EEENS7_ILi96EEENS7_ILi64EEEEEELi256ENS_10bfloat16_tEfNS_4arch4Sm90ELb0ELb1ELb1ELb1ELb1ELb1ELb0ELb1ELb0ELb1ELb1ELb0EEENS1_21CollectiveEpilogueFwdINS6_IJSA_NS7_ILi256EEESB_EEES9_SE_SG_Li256ELb1ELb1ELb1ELb0EEENS1_36VarlenDynamicPersistentTileSchedulerILi128ELi96ELi256ELi128ELb1ELb1ELb1ELb1ELb0ELb1EEEEEEEEEvNT_6ParamsE)
        /*00d4*/ 	.word	0x00000000


	//----- nvinfo : EIATTR_REGCOUNT
	.align		4
.L_46:
        /*00d8*/ 	.byte	0x04, 0x2f
        /*00da*/ 	.short	(.L_48 - .L_47)
	.align		4
.L_47:
        /*00dc*/ 	.word	index@(_ZN7cutlass13device_kernelIN5flash11enable_sm90INS1_16FlashAttnFwdSm90INS1_25CollectiveMainloopFwdSm90ILi2EN4cute5tupleIJNS5_1CILi1EEES8_S8_EEENS6_IJNS7_ILi128EEENS7_ILi96EEENS7_ILi64EEEEEELi256ENS_10bfloat16_tEfNS_4arch4Sm90ELb0ELb1ELb1ELb1ELb1ELb0ELb0ELb1ELb0ELb1ELb1ELb0EEENS1_21CollectiveEpilogueFwdINS6_IJSA_NS7_ILi256EEESB_EEES9_SE_SG_Li256ELb1ELb1ELb1ELb0EEENS1_36VarlenDynamicPersistentTileSchedulerILi128ELi96ELi256ELi128ELb1ELb1ELb1ELb1ELb0ELb1EEEEEEEEEvNT_6ParamsE)
        /*00e0*/ 	.word	0x00000004


	//----- nvinfo : EIATTR_FRAME_SIZE
	.align		4
.L_48:
        /*00e4*/ 	.byte	0x04, 0x11
        /*00e6*/ 	.short	(.L_50 - .L_49)
	.align		4
.L_49:
        /*00e8*/ 	.word	index@(_ZN7cutlass13device_kernelIN5flash11enable_sm90INS1_16FlashAttnFwdSm90INS1_25CollectiveMainloopFwdSm90ILi2EN4cute5tupleIJNS5_1CILi1EEES8_S8_EEENS6_IJNS7_ILi128EEENS7_ILi96EEENS7_ILi64EEEEEELi256ENS_10bfloat16_tEfNS_4arch4Sm90ELb0ELb1ELb1ELb1ELb1ELb0ELb0ELb1ELb0ELb1ELb1ELb0EEENS1_21CollectiveEpilogueFwdINS6_IJSA_NS7_ILi256EEESB_EEES9_SE_SG_Li256ELb1ELb1ELb1ELb0EEENS1_36VarlenDynamicPersistentTileSchedulerILi128ELi96ELi256ELi128ELb1ELb1ELb1ELb1ELb0ELb1EEEEEEEEEvNT_6ParamsE)
        /*00ec*/ 	.word	0x00000000


	//----- nvinfo : EIATTR_REGCOUNT
	.align		4
.L_50:
        /*00f0*/ 	.byte	0x04, 0x2f
        /*00f2*/ 	.short	(.L_52 - .L_51)
	.align		4
.L_51:
        /*00f4*/ 	.word	index@(_ZN7cutlass13device_kernelIN5flash11enable_sm90INS1_16FlashAttnFwdSm90INS1_25CollectiveMainloopFwdSm90ILi2EN4cute5tupleIJNS5_1CILi1EEES8_S8_EEENS6_IJNS7_ILi128EEENS7_ILi96EEENS7_ILi64EEEEEELi256ENS_10bfloat16_tEfNS_4arch4Sm90ELb0ELb1ELb1ELb0ELb1ELb0ELb1ELb1ELb0ELb1ELb1ELb0EEENS1_21CollectiveEpilogueFwdINS6_IJSA_NS7_ILi256EEESB_EEES9_SE_SG_Li256ELb0ELb1ELb1ELb0EEENS1_19SingleTileSchedulerILb0ELb1ELb1ELi128EEEEEEEEEvNT_6ParamsE)
        /*00f8*/ 	.word	0x00000004


	//----- nvinfo : EIATTR_FRAME_SIZE
	.align		4
.L_52:
        /*00fc*/ 	.byte	0x04, 0x11
        /*00fe*/ 	.short	(.L_54 - .L_53)
	.align		4
.L_53:
        /*0100*/ 	.word	index@(_ZN7cutlass13device_kernelIN5flash11enable_sm90INS1_16FlashAttnFwdSm90INS1_25CollectiveMainloopFwdSm90ILi2EN4cute5tupleIJNS5_1CILi1EEES8_S8_EEENS6_IJNS7_ILi128EEENS7_ILi96EEENS7_ILi64EEEEEELi256ENS_10bfloat16_tEfNS_4arch4Sm90ELb0ELb1ELb1ELb0ELb1ELb0ELb1ELb1ELb0ELb1ELb1ELb0EEENS1_21CollectiveEpilogueFwdINS6_IJSA_NS7_ILi256EEESB_EEES9_SE_SG_Li256ELb0ELb1ELb1ELb0EEENS1_19SingleTileSchedulerILb0ELb1ELb1ELi128EEEEEEEEEvNT_6ParamsE)
        /*0104*/ 	.word	0x00000000


	//----- nvinfo : EIATTR_REGCOUNT
	.align		4
.L_54:
        /*0108*/ 	.byte	0x04, 0x2f
        /*010a*/ 	.short	(.L_56 - .L_55)
	.align		4
.L_55:
        /*010c*/ 	.word	index@(_ZN7cutlass13device_kernelIN5flash11enable_sm90INS1_16FlashAttnFwdSm90INS1_25CollectiveMainloopFwdSm90ILi2EN4cute5tupleIJNS5_1CILi1EEES8_S8_EEENS6_IJNS7_ILi128EEENS7_ILi96EEENS7_ILi64EEEEEELi256ENS_10bfloat16_tEfNS_4arch4Sm90ELb0ELb1ELb1ELb0ELb1ELb0ELb0ELb1ELb0ELb1ELb1ELb0EEENS1_21CollectiveEpilogueFwdINS6_IJSA_NS7_ILi256EEESB_EEES9_SE_SG_Li256ELb0ELb1ELb1ELb0EEENS1_19SingleTileSchedulerILb0ELb1ELb1ELi128EEEEEEEEEvNT_6ParamsE)
        /*0110*/ 	.word	0x00000004


	//----- nvinfo : EIATTR_FRAME_SIZE
	.align		4
.L_56:
        /*0114*/ 	.byte	0x04, 0x11
        /*0116*/ 	.short	(.L_58 - .L_57)
	.align		4
.L_57:
        /*0118*/ 	.word	index@(_ZN7cutlass13device_kernelIN5flash11enable_sm90INS1_16FlashAttnFwdSm90INS1_25CollectiveMainloopFwdSm90ILi2EN4cute5tupleIJNS5_1CILi1EEES8_S8_EEENS6_IJNS7_ILi128EEENS7_ILi96EEENS7_ILi64EEEEEELi256ENS_10bfloat16_tEfNS_4arch4Sm90ELb0ELb1ELb1ELb0ELb1ELb0ELb0ELb1ELb0ELb1ELb1ELb0EEENS1_21CollectiveEpilogueFwdINS6_IJSA_NS7_ILi256EEESB_EEES9_SE_SG_Li256ELb0ELb1ELb1ELb0EEENS1_19SingleTileSchedulerILb0ELb1ELb1ELi128EEEEEEEEEvNT_6ParamsE)
        /*011c*/ 	.word	0x00000000


	//----- nvinfo : EIATTR_REGCOUNT
	.align		4
.L_58:
        /*0120*/ 	.byte	0x04, 0x2f
        /*0122*/ 	.short	(.L_60 - .L_59)
	.align		4
.L_59:
        /*0124*/ 	.word	index@(_ZN7cutlass13device_kernelIN5flash11enable_sm90INS1_16FlashAttnFwdSm90INS1_25CollectiveMainloopFwdSm90ILi2EN4cute5tupleIJNS5_1CILi1EEES8_S8_EEENS6_IJNS7_ILi128EEENS7_ILi96EEENS7_ILi64EEEEEELi256ENS_10bfloat16_tEfNS_4arch4Sm90ELb0ELb0ELb1ELb1ELb1ELb1ELb1ELb1ELb0ELb1ELb1ELb0EEENS1_21CollectiveEpilogueFwdINS6_IJSA_NS7_ILi256EEESB_EEES9_SE_SG_Li256ELb1ELb1ELb1ELb0EEENS1_36VarlenDynamicPersistentTileSchedulerILi128ELi96ELi256ELi128ELb1ELb1ELb1ELb0ELb1ELb1EEEEEEEEEvNT_6ParamsE)
        /*0128*/ 	.word	0x00000004


	//----- nvinfo : EIATTR_FRAME_SIZE
	.align		4
.L_60:
        /*012c*/ 	.byte	0x04, 0x11
        /*012e*/ 	.short	(.L_62 - .L_61)
	.align		4
.L_61:
        /*0130*/ 	.word	index@(_ZN7cutlass13device_kernelIN5flash11enable_sm90INS1_16FlashAttnFwdSm90INS1_25CollectiveMainloopFwdSm90ILi2EN4cute5tupleIJNS5_1CILi1EEES8_S8_EEENS6_IJNS7_ILi128EEENS7_ILi96EEENS7_ILi64EEEEEELi256ENS_10bfloat16_tEfNS_4arch4Sm90ELb0ELb0ELb1ELb1ELb1ELb1ELb1ELb1ELb0ELb1ELb1ELb0EEENS1_21CollectiveEpilogueFwdINS6_IJSA_NS7_ILi256EEESB_EEES9_SE_SG_Li256ELb1ELb1ELb1ELb0EEENS1_36VarlenDynamicPersistentTileSchedulerILi128ELi96ELi256ELi128ELb1ELb1ELb1ELb0ELb1ELb1EEEEEEEEEvNT_6ParamsE)
        /*0134*/ 	.word	0x00000000


	//----- nvinfo : EIATTR_REGCOUNT
	.align		4
.L_62:
        /*0138*/ 	.byte	0x04, 0x2f
        /*013a*/ 	.short	(.L_64 - .L_63)
	.align		4
.L_63:
        /*013c*/ 	.word	index@(_ZN7cutlass13device_kernelIN5flash11enable_sm90INS1_16FlashAttnFwdSm90INS1_25CollectiveMainloopFwdSm90ILi2EN4cute5tupleIJNS5_1CILi1EEES8_S8_EEENS6_IJNS7_ILi128EEENS7_ILi96EEENS7_ILi64EEEEEELi256ENS_10bfloat16_tEfNS_4arch4Sm90ELb0ELb0ELb1ELb1ELb1ELb0ELb1ELb1ELb0ELb1ELb1ELb0EEENS1_21CollectiveEpilogueFwdINS6_IJSA_NS7_ILi256EEESB_EEES9_SE_SG_Li256ELb1ELb1ELb1ELb0EEENS1_36VarlenDynamicPersistentTileSchedulerILi128ELi96ELi256ELi128ELb1ELb1ELb1ELb0ELb1ELb1EEEEEEEEEvNT_6ParamsE)
        /*0140*/ 	.word	0x00000004


	//----- nvinfo : EIATTR_FRAME_SIZE
	.align		4
.L_64:
        /*0144*/ 	.byte	0x04, 0x11
        /*0146*/ 	.short	(.L_66 - .L_65)
	.align		4
.L_65:
        /*0148*/ 	.word	index@(_ZN7cutlass13device_kernelIN5flash11enable_sm90INS1_16FlashAttnFwdSm90INS1_25CollectiveMainloopFwdSm90ILi2EN4cute5tupleIJNS5_1CILi1EEES8_S8_EEENS6_IJNS7_ILi128EEENS7_ILi96EEENS7_ILi64EEEEEELi256ENS_10bfloat16_tEfNS_4arch4Sm90ELb0ELb0ELb1ELb1ELb1ELb0ELb1ELb1ELb0ELb1ELb1ELb0EEENS1_21CollectiveEpilogueFwdINS6_IJSA_NS7_ILi256EEESB_EEES9_SE_SG_Li256ELb1ELb1ELb1ELb0EEENS1_36VarlenDynamicPersistentTileSchedulerILi128ELi96ELi256ELi128ELb1ELb1ELb1ELb0ELb1ELb1EEEEEEEEEvNT_6ParamsE)
        /*014c*/ 	.word	0x00000000


	//----- nvinfo : EIATTR_REGCOUNT
	.align		4
.L_66:
        /*0150*/ 	.byte	0x04, 0x2f
        /*0152*/ 	.short	(.L_68 - .L_67)
	.align		4
.L_67:
        /*0154*/ 	.word	index@(_ZN7cutlass13device_kernelIN5flash11enable_sm90INS1_16FlashAttnFwdSm90INS1_25CollectiveMainloopFwdSm90ILi2EN4cute5tupleIJNS5_1CILi1EEES8_S8_EEENS6_IJNS7_ILi128EEENS7_ILi96EEENS7_ILi64EEEEEELi256ENS_10bfloat16_tEfNS_4arch4Sm90ELb0ELb0ELb1ELb1ELb1ELb1ELb0ELb1ELb0ELb1ELb1ELb0EEENS1_21CollectiveEpilogueFwdINS6_IJSA_NS7_ILi256EEESB_EEES9_SE_SG_Li256ELb1ELb1ELb1ELb0EEENS1_36VarlenDynamicPersistentTileSchedulerILi128ELi96ELi256ELi128ELb1ELb1ELb1ELb0ELb1ELb1EEEEEEEEEvNT_6ParamsE)
        /*0158*/ 	.word	0x00000004


	//----- nvinfo : EIATTR_FRAME_SIZE
	.align		4
.L_68:
        /*015c*/ 	.byte	0x04, 0x11
        /*015e*/ 	.short	(.L_70 - .L_69)
	.align		4
.L_69:
        /*0160*/ 	.word	index@(_ZN7cutlass13device_kernelIN5flash11enable_sm90INS1_16FlashAttnFwdSm90INS1_25CollectiveMainloopFwdSm90ILi2EN4cute5tupleIJNS5_1CILi1EEES8_S8_EEENS6_IJNS7_ILi128EEENS7_ILi96EEENS7_ILi64EEEEEELi256ENS_10bfloat16_tEfNS_4arch4Sm90ELb0ELb0ELb1ELb1ELb1ELb1ELb0ELb1ELb0ELb1ELb1ELb0EEENS1_21CollectiveEpilogueFwdINS6_IJSA_NS7_ILi256EEESB_EEES9_SE_SG_Li256ELb1ELb1ELb1ELb0EEENS1_36VarlenDynamicPersistentTileSchedulerILi128ELi96ELi256ELi128ELb1ELb1ELb1ELb0ELb1ELb1EEEEEEEEEvNT_6ParamsE)
        /*0164*/ 	.word	0x00000000


	//----- nvinfo : EIATTR_REGCOUNT
	.align		4
.L_70:
        /*0168*/ 	.byte	0x04, 0x2f
        /*016a*/ 	.short	(.L_72 - .L_71)
	.align		4
.L_71:
        /*016c*/ 	.word	index@(_ZN7cutlass13device_kernelIN5flash11enable_sm90INS1_16FlashAttnFwdSm90INS1_25CollectiveMainloopFwdSm90ILi2EN4cute5tupleIJNS5_1CILi1EEES8_S8_EEENS6_IJNS7_ILi128EEENS7_ILi96EEENS7_ILi64EEEEEELi256ENS_10bfloat16_tEfNS_4arch4Sm90ELb0ELb0ELb1ELb1ELb1ELb0ELb0ELb1ELb0ELb1ELb1ELb0EEENS1_21CollectiveEpilogueFwdINS6_IJSA_NS7_ILi256EEESB_EEES9_SE_SG_Li256ELb1ELb1ELb1ELb0EEENS1_36VarlenDynamicPersistentTileSchedulerILi128ELi96ELi256ELi128ELb1ELb1ELb1ELb0ELb1ELb1EEEEEEEEEvNT_6ParamsE)
        /*0170*/ 	.word	0x00000004


	//----- nvinfo : EIATTR_FRAME_SIZE
	.align		4
.L_72:
        /*0174*/ 	.byte	0x04, 0x11
        /*0176*/ 	.short	(.L_74 - .L_73)
	.align		4
.L_73:
        /*0178*/ 	.word	index@(_ZN7cutlass13device_kernelIN5flash11enable_sm90INS1_16FlashAttnFwdSm90INS1_25CollectiveMainloopFwdSm90ILi2EN4cute5tupleIJNS5_1CILi1EEES8_S8_EEENS6_IJNS7_ILi128EEENS7_ILi96EEENS7_ILi64EEEEEELi256ENS_10bfloat16_tEfNS_4arch4Sm90ELb0ELb0ELb1ELb1ELb1ELb0ELb0ELb1ELb0ELb1ELb1ELb0EEENS1_21CollectiveEpilogueFwdINS6_IJSA_NS7_ILi256EEESB_EEES9_SE_SG_Li256ELb1ELb1ELb1ELb0EEENS1_36VarlenDynamicPersistentTileSchedulerILi128ELi96ELi256ELi128ELb1ELb1ELb1ELb0ELb1ELb1EEEEEEEEEvNT_6ParamsE)
        /*017c*/ 	.word	0x00000000


	//----- nvinfo : EIATTR_REGCOUNT
	.align		4
.L_74:
        /*0180*/ 	.byte	0x04, 0x2f
        /*0182*/ 	.short	(.L_76 - .L_75)
	.align		4
.L_75:
        /*0184*/ 	.word	index@(_ZN7cutlass13device_kernelIN5flash11enable_sm90INS1_16FlashAttnFwdSm90INS1_25CollectiveMainloopFwdSm90ILi2EN4cute5tupleIJNS5_1CILi1EEES8_S8_EEENS6_IJNS7_ILi128EEENS7_ILi96EEENS7_ILi64EEEEEELi256ENS_10bfloat16_tEfNS_4arch4Sm90ELb0ELb0ELb1ELb0ELb1ELb0ELb1ELb1ELb0ELb1ELb1ELb0EEENS1_21CollectiveEpilogueFwdINS6_IJSA_NS7_ILi256EEESB_EEES9_SE_SG_Li256ELb0ELb1ELb1ELb0EEENS1_19SingleTileSchedulerILb0ELb1ELb1ELi128EEEEEEEEEvNT_6ParamsE)
        /*0188*/ 	.word	0x00000004


	//----- nvinfo : EIATTR_FRAME_SIZE
	.align		4
.L_76:
        /*018c*/ 	.byte	0x04, 0x11
        /*018e*/ 	.short	(.L_78 - .L_77)
	.align		4
.L_77:
        /*0190*/ 	.word	index@(_ZN7cutlass13device_kernelIN5flash11enable_sm90INS1_16FlashAttnFwdSm90INS1_25CollectiveMainloopFwdSm90ILi2EN4cute5tupleIJNS5_1CILi1EEES8_S8_EEENS6_IJNS7_ILi128EEENS7_ILi96EEENS7_ILi64EEEEEELi256ENS_10bfloat16_tEfNS_4arch4Sm90ELb0ELb0ELb1ELb0ELb1ELb0ELb1ELb1ELb0ELb1ELb1ELb0EEENS1_21CollectiveEpilogueFwdINS6_IJSA_NS7_ILi256EEESB_EEES9_SE_SG_Li256ELb0ELb1ELb1ELb0EEENS1_19SingleTileSchedulerILb0ELb1ELb1ELi128EEEEEEEEEvNT_6ParamsE)
        /*0194*/ 	.word	0x00000000


	//----- nvinfo : EIATTR_REGCOUNT
	.align		4
.L_78:
        /*0198*/ 	.byte	0x04, 0x2f
        /*019a*/ 	.short	(.L_80 - .L_79)
	.align		4
.L_79:
        /*019c*/ 	.word	index@(_ZN7cutlass13device_kernelIN5flash11enable_sm90INS1_16FlashAttnFwdSm90INS1_25CollectiveMainloopFwdSm90ILi2EN4cute5tupleIJNS5_1CILi1EEES8_S8_EEENS6_IJNS7_ILi128EEENS7_ILi96EEENS7_ILi64EEEEEELi256ENS_10bfloat16_tEfNS_4arch4Sm90ELb0ELb0ELb1ELb0ELb1ELb0ELb0ELb1ELb0ELb1ELb1ELb0EEENS1_21CollectiveEpilogueFwdINS6_IJSA_NS7_ILi256EEESB_EEES9_SE_SG_Li256ELb0ELb1ELb1ELb0EEENS1_19SingleTileSchedulerILb0ELb1ELb1ELi128EEEEEEEEEvNT_6ParamsE)
        /*01a0*/ 	.word	0x00000004


	//----- nvinfo : EIATTR_FRAME_SIZE
	.align		4
.L_80:
        /*01a4*/ 	.byte	0x04, 0x11
        /*01a6*/ 	.short	(.L_82 - .L_81)
	.align		4
.L_81:
        /*01a8*/ 	.word	index@(_ZN7cutlass13device_kernelIN5flash11enable_sm90INS1_16FlashAttnFwdSm90INS1_25CollectiveMainloopFwdSm90ILi2EN4cute5tupleIJNS5_1CILi1EEES8_S8_EEENS6_IJNS7_ILi128EEENS7_ILi96EEENS7_ILi64EEEEEELi256ENS_10bfloat16_tEfNS_4arch4Sm90ELb0ELb0ELb1ELb0ELb1ELb0ELb0ELb1ELb0ELb1ELb1ELb0EEENS1_21CollectiveEpilogueFwdINS6_IJSA_NS7_ILi256EEESB_EEES9_SE_SG_Li256ELb0ELb1ELb1ELb0EEENS1_19SingleTileSchedulerILb0ELb1ELb1ELi128EEEEEEEEEvNT_6ParamsE)
        /*01ac*/ 	.word	0x00000000


	//----- nvinfo : EIATTR_MIN_STACK_SIZE
	.align		4
.L_82:
        /*01b0*/ 	.byte	0x04, 0x12
        /*01b2*/ 	.short	(.L_84 - .L_83)
	.align		4
.L_83:
        /*01b4*/ 	.word	index@(_ZN7cutlass13device_kernelIN5flash11enable_sm90INS1_16FlashAttnFwdSm90INS1_25CollectiveMainloopFwdSm90ILi2EN4cute5tupleIJNS5_1CILi1EEES8_S8_EEENS6_IJNS7_ILi128EEENS7_ILi96EEENS7_ILi64EEEEEELi256ENS_10bfloat16_tEfNS_4arch4Sm90ELb0ELb0ELb1ELb0ELb1ELb0ELb0ELb1ELb0ELb1ELb1ELb0EEENS1_21CollectiveEpilogueFwdINS6_IJSA_NS7_ILi256EEESB_EEES9_SE_SG_Li256ELb0ELb1ELb1ELb0EEENS1_19SingleTileSchedulerILb0ELb1ELb1ELi128EEEEEEEEEvNT_6ParamsE)
        /*01b8*/ 	.word	0x00000000


	//----- nvinfo : EIATTR_MIN_STACK_SIZE
	.align		4
.L_84:
        /*01bc*/ 	.byte	0x04, 0x12
        /*01be*/ 	.short	(.L_86 - .L_85)
	.align		4
.L_85:
        /*01c0*/ 	.word	index@(_ZN7cutlass13device_kernelIN5flash11enable_sm90INS1_16FlashAttnFwdSm90INS1_25CollectiveMainloopFwdSm90ILi2EN4cute5tupleIJNS5_1CILi1EEES8_S8_EEENS6_IJNS7_ILi128EEENS7_ILi96EEENS7_ILi64EEEEEELi256ENS_10bfloat16_tEfNS_4arch4Sm90ELb0ELb0ELb1ELb0ELb1ELb0ELb1ELb1ELb0ELb1ELb1ELb0EEENS1_21CollectiveEpilogueFwdINS6_IJSA_NS7_ILi256EEESB_EEES9_SE_SG_Li256ELb0ELb1ELb1ELb0EEENS1_19SingleTileSchedulerILb0ELb1ELb1ELi128EEEEEEEEEvNT_6ParamsE)
        /*01c4*/ 	.word	0x00000000


	//----- nvinfo : EIATTR_MIN_STACK_SIZE
	.align		4
.L_86:
        /*01c8*/ 	.byte	0x04, 0x12
        /*01ca*/ 	.short	(.L_88 - .L_87)
	.align		4
.L_87:
        /*01cc*/ 	.word	index@(_ZN7cutlass13device_kernelIN5flash11enable_sm90INS1_16FlashAttnFwdSm90INS1_25CollectiveMainloopFwdSm90ILi2EN4cute5tupleIJNS5_1CILi1EEES8_S8_EEENS6_IJNS7_ILi128EEENS7_ILi96EEENS7_ILi64EEEEEELi256ENS_10bfloat16_tEfNS_4arch4Sm90ELb0ELb0ELb1ELb1ELb1ELb0ELb0ELb1ELb0ELb1ELb1ELb0EEENS1_21CollectiveEpilogueFwdINS6_IJSA_NS7_ILi256EEESB_EEES9_SE_SG_Li256ELb1ELb1ELb1ELb0EEENS1_36VarlenDynamicPersistentTileSchedulerILi128ELi96ELi256ELi128ELb1ELb1ELb1ELb0ELb1ELb1EEEEEEEEEvNT_6ParamsE)
        /*01d0*/ 	.word	0x00000000


	//----- nvinfo : EIATTR_MIN_STACK_SIZE
	.align		4
.L_88:
        /*01d4*/ 	.byte	0x04, 0x12
        /*01d6*/ 	.short	(.L_90 - .L_89)
	.align		4
.L_89:
        /*01d8*/ 	.word	index@(_ZN7cutlass13device_kernelIN5flash11enable_sm90INS1_16FlashAttnFwdSm90INS1_25CollectiveMainloopFwdSm90ILi2EN4cute5tupleIJNS5_1CILi1EEES8_S8_EEENS6_IJNS7_ILi128EEENS7_ILi96EEENS7_ILi64EEEEEELi256ENS_10bfloat16_tEfNS_4arch4Sm90ELb0ELb0ELb1ELb1ELb1ELb1ELb0ELb1ELb0ELb1ELb1ELb0EEENS1_21CollectiveEpilogueFwdINS6_IJSA_NS7_ILi256EEESB_EEES9_SE_SG_Li256ELb1ELb1ELb1ELb0EEENS1_36VarlenDynamicPersistentTileSchedulerILi128ELi96ELi256ELi128ELb1ELb1ELb1ELb0ELb1ELb1EEEEEEEEEvNT_6ParamsE)
        /*01dc*/ 	.word	0x00000000


	//----- nvinfo : EIATTR_MIN_STACK_SIZE
	.align		4
.L_90:
        /*01e0*/ 	.byte	0x04, 0x12
        /*01e2*/ 	.short	(.L_92 - .L_91)
	.align		4
.L_91:
        /*01e4*/ 	.word	index@(_ZN7cutlass13device_kernelIN5flash11enable_sm90INS1_16FlashAttnFwdSm90INS1_25CollectiveMainloopFwdSm90ILi2EN4cute5tupleIJNS5_1CILi1EEES8_S8_EEENS6_IJNS7_ILi128EEENS7_ILi96EEENS7_ILi64EEEEEELi256ENS_10bfloat16_tEfNS_4arch4Sm90ELb0ELb0ELb1ELb1ELb1ELb0ELb1ELb1ELb0ELb1ELb1ELb0EEENS1_21CollectiveEpilogueFwdINS6_IJSA_NS7_ILi256EEESB_EEES9_SE_SG_Li256ELb1ELb1ELb1ELb0EEENS1_36VarlenDynamicPersistentTileSchedulerILi128ELi96ELi256ELi128ELb1ELb1ELb1ELb0ELb1ELb1EEEEEEEEEvNT_6ParamsE)
        /*01e8*/ 	.word	0x00000000


	//----- nvinfo : EIATTR_MIN_STACK_SIZE
	.align		4
.L_92:
        /*01ec*/ 	.byte	0x04, 0x12
        /*01ee*/ 	.short	(.L_94 - .L_93)
	.align		4
.L_93:
        /*01f0*/ 	.word	index@(_ZN7cutlass13device_kernelIN5flash11enable_sm90INS1_16FlashAttnFwdSm90INS1_25CollectiveMainloopFwdSm90ILi2EN4cute5tupleIJNS5_1CILi1EEES8_S8_EEENS6_IJNS7_ILi128EEENS7_ILi96EEENS7_ILi64EEEEEELi256ENS_10bfloat16_tEfNS_4arch4Sm90ELb0ELb0ELb1ELb1ELb1ELb1ELb1ELb1ELb0ELb1ELb1ELb0EEENS1_21CollectiveEpilogueFwdINS6_IJSA_NS7_ILi256EEESB_EEES9_SE_SG_Li256ELb1ELb1ELb1ELb0EEENS1_36VarlenDynamicPersistentTileSchedulerILi128ELi96ELi256ELi128ELb1ELb1ELb1ELb0ELb1ELb1EEEEEEEEEvNT_6ParamsE)
        /*01f4*/ 	.word	0x00000000


	//----- nvinfo : EIATTR_MIN_STACK_SIZE
	.align		4
.L_94:
        /*01f8*/ 	.byte	0x04, 0x12
        /*01fa*/ 	.short	(.L_96 - .L_95)
	.align		4
.L_95:
        /*01fc*/ 	.word	index@(_ZN7cutlass13device_kernelIN5flash11enable_sm90INS1_16FlashAttnFwdSm90INS1_25CollectiveMainloopFwdSm90ILi2EN4cute5tupleIJNS5_1CILi1EEES8_S8_EEENS6_IJNS7_ILi128EEENS7_ILi96EEENS7_ILi64EEEEEELi256ENS_10bfloat16_tEfNS_4arch4Sm90ELb0ELb1ELb1ELb0ELb1ELb0ELb0ELb1ELb0ELb1ELb1ELb0EEENS1_21CollectiveEpilogueFwdINS6_IJSA_NS7_ILi256EEESB_EEES9_SE_SG_Li256ELb0ELb1ELb1ELb0EEENS1_19SingleTileSchedulerILb0ELb1ELb1ELi128EEEEEEEEEvNT_6ParamsE)
        /*0200*/ 	.word	0x00000000


	//----- nvinfo : EIATTR_MIN_STACK_SIZE
	.align		4
.L_96:
        /*0204*/ 	.byte	0x04, 0x12
        /*0206*/ 	.short	(.L_98 - .L_97)
	.align		4
.L_97:
        /*0208*/ 	.word	index@(_ZN7cutlass13device_kernelIN5flash11enable_sm90INS1_16FlashAttnFwdSm90INS1_25CollectiveMainloopFwdSm90ILi2EN4cute5tupleIJNS5_1CILi1EEES8_S8_EEENS6_IJNS7_ILi128EEENS7_ILi96EEENS7_ILi64EEEEEELi256ENS_10bfloat16_tEfNS_4arch4Sm90ELb0ELb1ELb1ELb0ELb1ELb0ELb1ELb1ELb0ELb1ELb1ELb0EEENS1_21CollectiveEpilogueFwdINS6_IJSA_NS7_ILi256EEESB_EEES9_SE_SG_Li256ELb0ELb1ELb1ELb0EEENS1_19SingleTileSchedulerILb0ELb1ELb1ELi128EEEEEEEEEvNT_6ParamsE)
        /*020c*/ 	.word	0x00000000


	//----- nvinfo : EIATTR_MIN_STACK_SIZE
	.align		4
.L_98:
        /*0210*/ 	.byte	0x04, 0x12
        /*0212*/ 	.short	(.L_100 - .L_99)
	.align		4
.L_99:
        /*0214*/ 	.word	index@(_ZN7cutlass13device_kernelIN5flash11enable_sm90INS1_16FlashAttnFwdSm90INS1_25CollectiveMainloopFwdSm90ILi2EN4cute5tupleIJNS5_1CILi1EEES8_S8_EEENS6_IJNS7_ILi128EEENS7_ILi96EEENS7_ILi64EEEEEELi256ENS_10bfloat16_tEfNS_4arch4Sm90ELb0ELb1ELb1ELb1ELb1ELb0ELb0ELb1ELb0ELb1ELb1ELb0EEENS1_21CollectiveEpilogueFwdINS6_IJSA_NS7_ILi256EEESB_EEES9_SE_SG_Li256ELb1ELb1ELb1ELb0EEENS1_36VarlenDynamicPersistentTileSchedulerILi128ELi96ELi256ELi128ELb1ELb1ELb1ELb1ELb0ELb1EEEEEEEEEvNT_6ParamsE)
        /*0218*/ 	.word	0x00000000


	//----- nvinfo : EIATTR_MIN_STACK_SIZE
	.align		4
.L_100:
        /*021c*/ 	.byte	0x04, 0x12
        /*021e*/ 	.short	(.L_102 - .L_101)
	.align		4
.L_101:
        /*0220*/ 	.word	index@(_ZN7cutlass13device_kernelIN5flash11enable_sm90INS1_16FlashAttnFwdSm90INS1_25CollectiveMainloopFwdSm90ILi2EN4cute5tupleIJNS5_1CILi1EEES8_S8_EEENS6_IJNS7_ILi128EEENS7_ILi96EEENS7_ILi64EEEEEELi256ENS_10bfloat16_tEfNS_4arch4Sm90ELb0ELb1ELb1ELb1ELb1ELb1ELb0ELb1ELb0ELb1ELb1ELb0EEENS1_21CollectiveEpilogueFwdINS6_IJSA_NS7_ILi256EEESB_EEES9_SE_SG_Li256ELb1ELb1ELb1ELb0EEENS1_36VarlenDynamicPersistentTileSchedulerILi128ELi96ELi256ELi128ELb1ELb1ELb1ELb1ELb0ELb1EEEEEEEEEvNT_6ParamsE)
        /*0224*/ 	.word	0x00000000


	//----- nvinfo : EIATTR_MIN_STACK_SIZE
	.align		4
.L_102:
        /*0228*/ 	.byte	0x04, 0x12
        /*022a*/ 	.short	(.L_104 - .L_103)
	.align		4
.L_103:
        /*022c*/ 	.word	index@(_ZN7cutlass13device_kernelIN5flash11enable_sm90INS1_16FlashAttnFwdSm90INS1_25CollectiveMainloopFwdSm90ILi2EN4cute5tupleIJNS5_1CILi1EEES8_S8_EEENS6_IJNS7_ILi128EEENS7_ILi96EEENS7_ILi64EEEEEELi256ENS_10bfloat16_tEfNS_4arch4Sm90ELb0ELb1ELb1ELb1ELb1ELb0ELb1ELb1ELb0ELb1ELb1ELb0EEENS1_21CollectiveEpilogueFwdINS6_IJSA_NS7_ILi256EEESB_EEES9_SE_SG_Li256ELb1ELb1ELb1ELb0EEENS1_36VarlenDynamicPersistentTileSchedulerILi128ELi96ELi256ELi128ELb1ELb1ELb1ELb1ELb0ELb1EEEEEEEEEvNT_6ParamsE)
        /*0230*/ 	.word	0x00000000


	//----- nvinfo : EIATTR_MIN_STACK_SIZE
	.align		4
.L_104:
        /*0234*/ 	.byte	0x04, 0x12
        /*0236*/ 	.short	(.L_106 - .L_105)
	.align		4
.L_105:
        /*0238*/ 	.word	index@(_ZN7cutlass13device_kernelIN5flash11enable_sm90INS1_16FlashAttnFwdSm90INS1_25CollectiveMainloopFwdSm90ILi2EN4cute5tupleIJNS5_1CILi1EEES8_S8_EEENS6_IJNS7_ILi128EEENS7_ILi96EEENS7_ILi64EEEEEELi256ENS_10bfloat16_tEfNS_4arch4Sm90ELb0ELb1ELb1ELb1ELb1ELb1ELb1ELb1ELb0ELb1ELb1ELb0EEENS1_21CollectiveEpilogueFwdINS6_IJSA_NS7_ILi256EEESB_EEES9_SE_SG_Li256ELb1ELb1ELb1ELb0EEENS1_36VarlenDynamicPersistentTileSchedulerILi128ELi96ELi256ELi128ELb1ELb1ELb1ELb1ELb0ELb1EEEEEEEEEvNT_6ParamsE)
        /*023c*/ 	.word	0x00000000


	//----- nvinfo : EIATTR_MIN_STACK_SIZE
	.align		4
.L_106:
        /*0240*/ 	.byte	0x04, 0x12
        /*0242*/ 	.short	(.L_108 - .L_107)
	.align		4
.L_107:
        /*0244*/ 	.word	index@(_ZN7cutlass13device_kernelIN5flash11enable_sm90INS1_16FlashAttnFwdSm90INS1_25CollectiveMainloopFwdSm90ILi2EN4cute5tupleIJNS5_1CILi1EEES8_S8_EEENS6_IJNS7_ILi128EEENS7_ILi96EEENS7_ILi64EEEEEELi256ENS_10bfloat16_tEfNS_4arch4Sm90ELb1ELb0ELb1ELb0ELb1ELb0ELb0ELb1ELb0ELb1ELb1ELb0EEENS1_21CollectiveEpilogueFwdINS6_IJSA_NS7_ILi256EEESB_EEES9_SE_SG_Li256ELb0ELb1ELb1ELb0EEENS1_19SingleTileSchedulerILb0ELb1ELb1ELi128EEEEEEEEEvNT_6ParamsE)
        /*0248*/ 	.word	0x00000000


	//----- nvinfo : EIATTR_MIN_STACK_SIZE
	.align		4
.L_108:
        /*024c*/ 	.byte	0x04, 0x12
        /*024e*/ 	.short	(.L_110 - .L_109)
	.align		4
.L_109:
        /*0250*/ 	.word	index@(_ZN7cutlass13device_kernelIN5flash11enable_sm90INS1_16FlashAttnFwdSm90INS1_25CollectiveMainloopFwdSm90ILi2EN4cute5tupleIJNS5_1CILi1EEES8_S8_EEENS6_IJNS7_ILi128EEENS7_ILi96EEENS7_ILi64EEEEEELi256ENS_10bfloat16_tEfNS_4arch4Sm90ELb1ELb0ELb1ELb0ELb1ELb0ELb1ELb1ELb0ELb1ELb1ELb0EEENS1_21CollectiveEpilogueFwdINS6_IJSA_NS7_ILi256EEESB_EEES9_SE_SG_Li256ELb0ELb1ELb1ELb0EEENS1_19SingleTileSchedulerILb0ELb1ELb1ELi128EEEEEEEEEvNT_6ParamsE)
        /*0254*/ 	.word	0x00000000


	//----- nvinfo : EIATTR_MIN_STACK_SIZE
	.align		4
.L_110:
        /*0258*/ 	.byte	0x04, 0x12
        /*025a*/ 	.short	(.L_112 - .L_111)
	.align		4
.L_111:
        /*025c*/ 	.word	index@(_ZN7cutlass13device_kernelIN5flash11enable_sm90INS1_16FlashAttnFwdSm90INS1_25CollectiveMainloopFwdSm90ILi2EN4cute5tupleIJNS5_1CILi1EEES8_S8_EEENS6_IJNS7_ILi128EEENS7_ILi96EEENS7_ILi64EEEEEELi256ENS_10bfloat16_tEfNS_4arch4Sm90ELb1ELb0ELb1ELb1ELb1ELb0ELb0ELb1ELb0ELb1ELb1ELb0EEENS1_21CollectiveEpilogueFwdINS6_IJSA_NS7_ILi256EEESB_EEES9_SE_SG_Li256ELb1ELb1ELb1ELb0EEENS1_36VarlenDynamicPersistentTileSchedulerILi128ELi96ELi256ELi128ELb1ELb1ELb1ELb1ELb1ELb1EEEEEEEEEvNT_6ParamsE)
        /*0260*/ 	.word	0x00000000


	//----- nvinfo : EIATTR_MIN_STACK_SIZE
	.align		4
.L_112:
        /*0264*/ 	.byte	0x04, 0x12
        /*0266*/ 	.short	(.L_114 - .L_113)
	.align		4
.L_113:
        /*0268*/ 	.word	index@(_ZN7cutlass13device_kernelIN5flash11enable_sm90INS1_16FlashAttnFwdSm90INS1_25CollectiveMainloopFwdSm90ILi2EN4cute5tupleIJNS5_1CILi1EEES8_S8_EEENS6_IJNS7_ILi128EEENS7_ILi96EEENS7_ILi64EEEEEELi256ENS_10bfloat16_tEfNS_4arch4Sm90ELb1ELb0ELb1ELb1ELb1ELb1ELb0ELb1ELb0ELb1ELb1ELb0EEENS1_21CollectiveEpilogueFwdINS6_IJSA_NS7_ILi256EEESB_EEES9_SE_SG_Li256ELb1ELb1ELb1ELb0EEENS1_36VarlenDynamicPersistentTileSchedulerILi128ELi96ELi256ELi128ELb1ELb1ELb1ELb1ELb1ELb1EEEEEEEEEvNT_6ParamsE)
        /*026c*/ 	.word	0x00000000


	//----- nvinfo : EIATTR_MIN_STACK_SIZE
	.align		4
.L_114:
        /*0270*/ 	.byte	0x04, 0x12
        /*0272*/ 	.short	(.L_116 - .L_115)
	.align		4
.L_115:
        /*0274*/ 	.word	index@(_ZN7cutlass13device_kernelIN5flash11enable_sm90INS1_16FlashAttnFwdSm90INS1_25CollectiveMainloopFwdSm90ILi2EN4cute5tupleIJNS5_1CILi1EEES8_S8_EEENS6_IJNS7_ILi128EEENS7_ILi96EEENS7_ILi64EEEEEELi256ENS_10bfloat16_tEfNS_4arch4Sm90ELb1ELb0ELb1ELb1ELb1ELb0ELb1ELb1ELb0ELb1ELb1ELb0EEENS1_21CollectiveEpilogueFwdINS6_IJSA_NS7_ILi256EEESB_EEES9_SE_SG_Li256ELb1ELb1ELb1ELb0EEENS1_36VarlenDynamicPersistentTileSchedulerILi128ELi96ELi256ELi128ELb1ELb1ELb1ELb1ELb1ELb1EEEEEEEEEvNT_6ParamsE)
        /*0278*/ 	.word	0x00000000


	//----- nvinfo : EIATTR_MIN_STACK_SIZE
	.align		4
.L_116:
        /*027c*/ 	.byte	0x04, 0x12
        /*027e*/ 	.short	(.L_118 - .L_117)
	.align		4
.L_117:
        /*0280*/ 	.word	index@(_ZN7cutlass13device_kernelIN5flash11enable_sm90INS1_16FlashAttnFwdSm90INS1_25CollectiveMainloopFwdSm90ILi2EN4cute5tupleIJNS5_1CILi1EEES8_S8_EEENS6_IJNS7_ILi128EEENS7_ILi96EEENS7_ILi64EEEEEELi256ENS_10bfloat16_tEfNS_4arch4Sm90ELb1ELb0ELb1ELb1ELb1ELb1ELb1ELb1ELb0ELb1ELb1ELb0EEENS1_21CollectiveEpilogueFwdINS6_IJSA_NS7_ILi256EEESB_EEES9_SE_SG_Li256ELb1ELb1ELb1ELb0EEENS1_36VarlenDynamicPersistentTileSchedulerILi128ELi96ELi256ELi128ELb1ELb1ELb1ELb1ELb1ELb1EEEEEEEEEvNT_6ParamsE)
        /*0284*/ 	.word	0x00000000
.L_118:


//--------------------- .nv.compat                --------------------------
	.section	.nv.compat,"",@"SHT_CUDA_COMPAT_INFO"
	.align	4
        /*0000*/ 	.byte	0x02, 0x09, 0x01, 0x00, 0x02, 0x02, 0x01, 0x00, 0x02, 0x05, 0x05, 0x00, 0x03, 0x07, 0x01, 0x01
        /*0010*/ 	.byte	0x02, 0x03, 0x00, 0x00, 0x02, 0x06, 0x01, 0x00, 0x04, 0x0b, 0x08, 0x00, 0x00, 0x00, 0x00, 0x00
        /*0020*/ 	.byte	0x00, 0x00, 0x00, 0x00


//--------------------- .nv.info._ZN7cutlass13device_kernelIN5flash11enable_sm90INS1_16FlashAttnFwdSm90INS1_25CollectiveMainloopFwdSm90ILi2EN4cute5tupleIJNS5_1CILi1EEES8_S8_EEENS6_IJNS7_ILi128EEENS7_ILi96EEENS7_ILi64EEEEEELi256ENS_10bfloat16_tEfNS_4arch4Sm90ELb0ELb0ELb1ELb0ELb1ELb0ELb0ELb1ELb0ELb1ELb1ELb0EEENS1_21CollectiveEpilogueFwdINS6_IJSA_NS7_ILi256EEESB_EEES9_SE_SG_Li256ELb0ELb1ELb1ELb0EEENS1_19SingleTileSchedulerILb0ELb1ELb1ELi128EEEEEEEEEvNT_6ParamsE --------------------------
	.section	.nv.info._ZN7cutlass13device_kernelIN5flash11enable_sm90INS1_16FlashAttnFwdSm90INS1_25CollectiveMainloopFwdSm90ILi2EN4cute5tupleIJNS5_1CILi1EEES8_S8_EEENS6_IJNS7_ILi128EEENS7_ILi96EEENS7_ILi64EEEEEELi256ENS_10bfloat16_tEfNS_4arch4Sm90ELb0ELb0ELb1ELb0ELb1ELb0ELb0ELb1ELb0ELb1ELb1ELb0EEENS1_21CollectiveEpilogueFwdINS6_IJSA_NS7_ILi256EEESB_EEES9_SE_SG_Li256ELb0ELb1ELb1ELb0EEENS1_19SingleTileSchedulerILb0ELb1ELb1ELi128EEEEEEEEEvNT_6ParamsE,"",@"SHT_CUDA_INFO"
	.sectionflags	@""
	.align	4


	//----- nvinfo : EIATTR_CUDA_API_VERSION
	.align		4
        /*0000*/ 	.byte	0x04, 0x37
        /*0002*/ 	.short	(.L_120 - .L_119)
.L_119:
        /*0004*/ 	.word	0x00000082


	//----- nvinfo : EIATTR_KPARAM_INFO
	.align		4
.L_120:
        /*0008*/ 	.byte	0x04, 0x17
        /*000a*/ 	.short	(.L_122 - .L_121)
.L_121:
        /*000c*/ 	.word	0x00000000
        /*0010*/ 	.short	0x0000
        /*0012*/ 	.short	0x0000
        /*0014*/ 	.byte	0x00, 0xf0, 0x01, 0x28


	//----- nvinfo : EIATTR_SPARSE_MMA_MASK
	.align		4
.L_122:
        /*0018*/ 	.byte	0x03, 0x50
        /*001a*/ 	.short	0x0000


	//----- nvinfo : EIATTR_MAXREG_COUNT
	.align		4
        /*001c*/ 	.byte	0x03, 0x1b
        /*001e*/ 	.short	0x00a8


	//----- nvinfo : EIATTR_MERCURY_ISA_VERSION
	.align		4
        /*0020*/ 	.byte	0x03, 0x5f
        /*0022*/ 	.short	0x0101


	//----- nvinfo : EIATTR_VRC_CTA_INIT_COUNT
	.align		4
        /*0024*/ 	.byte	0x02, 0x4a
	.zero		1
	.zero		1


	//----- nvinfo : EIATTR_EXIT_INSTR_OFFSETS
	.align		4
        /*0028*/ 	.byte	0x04, 0x1c
        /*002a*/ 	.short	(.L_124 - .L_123)


	//   ....[0]....
.L_123:
        /*002c*/ 	.word	0x00000010


	//----- nvinfo : EIATTR_MAX_THREADS
	.align		4
.L_124:
        /*0030*/ 	.byte	0x04, 0x05
        /*0032*/ 	.short	(.L_126 - .L_125)
.L_125:
        /*0034*/ 	.word	0x00000180
        /*0038*/ 	.word	0x00000001
        /*003c*/ 	.word	0x00000001


	//----- nvinfo : EIATTR_CBANK_PARAM_SIZE
	.align		4
.L_126:
        /*0040*/ 	.byte	0x03, 0x19
        /*0042*/ 	.short	0x0a00


	//----- nvinfo : EIATTR_PARAM_CBANK
	.align		4
        /*0044*/ 	.byte	0x04, 0x0a
        /*0046*/ 	.short	(.L_128 - .L_127)
	.align		4
.L_127:
        /*0048*/ 	.word	index@(.nv.constant0._ZN7cutlass13device_kernelIN5flash11enable_sm90INS1_16FlashAttnFwdSm90INS1_25CollectiveMainloopFwdSm90ILi2EN4cute5tupleIJNS5_1CILi1EEES8_S8_EEENS6_IJNS7_ILi128EEENS7_ILi96EEENS7_ILi64EEEEEELi256ENS_10bfloat16_tEfNS_4arch4Sm90ELb0ELb0ELb1ELb0ELb1ELb0ELb0ELb1ELb0ELb1ELb1ELb0EEENS1_21CollectiveEpilogueFwdINS6_IJSA_NS7_ILi256EEESB_EEES9_SE_SG_Li256ELb0ELb1ELb1ELb0EEENS1_19SingleTileSchedulerILb0ELb1ELb1ELi128EEEEEEEEEvNT_6ParamsE)
        /*004c*/ 	.short	0x0380
        /*004e*/ 	.short	0x0a00


	//----- nvinfo : EIATTR_SW_WAR
	.align		4
.L_128:
        /*0050*/ 	.byte	0x04, 0x36
        /*0052*/ 	.short	(.L_130 - .L_129)
.L_129:
        /*0054*/ 	.word	0x00000008
.L_130:


//--------------------- .nv.info._ZN7cutlass13device_kernelIN5flash11enable_sm90INS1_16FlashAttnFwdSm90INS1_25CollectiveMainloopFwdSm90ILi2EN4cute5tupleIJNS5_1CILi1EEES8_S8_EEENS6_IJNS7_ILi128EEENS7_ILi96EEENS7_ILi64EEEEEELi256ENS_10bfloat16_tEfNS_4arch4Sm90ELb0ELb0ELb1ELb0ELb1ELb0ELb1ELb1ELb0ELb1ELb1ELb0EEENS1_21CollectiveEpilogueFwdINS6_IJSA_NS7_ILi256EEESB_EEES9_SE_SG_Li256ELb0ELb1ELb1ELb0EEENS1_19SingleTileSchedulerILb0ELb1ELb1ELi128EEEEEEEEEvNT_6ParamsE --------------------------
	.section	.nv.info._ZN7cutlass13device_kernelIN5flash11enable_sm90INS1_16FlashAttnFwdSm90INS1_25CollectiveMainloopFwdSm90ILi2EN4cute5tupleIJNS5_1CILi1EEES8_S8_EEENS6_IJNS7_ILi128EEENS7_ILi96EEENS7_ILi64EEEEEELi256ENS_10bfloat16_tEfNS_4arch4Sm90ELb0ELb0ELb1ELb0ELb1ELb0ELb1ELb1ELb0ELb1ELb1ELb0EEENS1_21CollectiveEpilogueFwdINS6_IJSA_NS7_ILi256EEESB_EEES9_SE_SG_Li256ELb0ELb1ELb1ELb0EEENS1_19SingleTileSchedulerILb0ELb1ELb1ELi128EEEEEEEEEvNT_6ParamsE,"",@"SHT_CUDA_INFO"
	.sectionflags	@""
	.align	4


	//----- nvinfo : EIATTR_CUDA_API_VERSION
	.align		4
        /*0000*/ 	.byte	0x04, 0x37
        /*0002*/ 	.short	(.L_132 - .L_131)
.L_131:
        /*0004*/ 	.word	0x00000082


	//----- nvinfo : EIATTR_KPARAM_INFO
	.align		4
.L_132:
        /*0008*/ 	.byte	0x04, 0x17
        /*000a*/ 	.short	(.L_134 - .L_133)
.L_133:
        /*000c*/ 	.word	0x00000000
        /*0010*/ 	.short	0x0000
        /*0012*/ 	.short	0x0000
        /*0014*/ 	.byte	0x00, 0xf0, 0x01, 0x2c


	//----- nvinfo : EIATTR_SPARSE_MMA_MASK
	.align		4
.L_134:
        /*0018*/ 	.byte	0x03, 0x50
        /*001a*/ 	.short	0x0000


	//----- nvinfo : EIATTR_MAXREG_COUNT
	.align		4
        /*001c*/ 	.byte	0x03, 0x1b
        /*001e*/ 	.short	0x00a8


	//----- nvinfo : EIATTR_MERCURY_ISA_VERSION
	.align		4
        /*0020*/ 	.byte	0x03, 0x5f
        /*0022*/ 	.short	0x0101


	//----- nvinfo : EIATTR_VRC_CTA_INIT_COUNT
	.align		4
        /*0024*/ 	.byte	0x02, 0x4a
	.zero		1
	.zero		1


	//----- nvinfo : EIATTR_EXIT_INSTR_OFFSETS
	.align		4
        /*0028*/ 	.byte	0x04, 0x1c
        /*002a*/ 	.short	(.L_136 - .L_135)


	//   ....[0]....
.L_135:
        /*002c*/ 	.word	0x00000010


	//----- nvinfo : EIATTR_MAX_THREADS
	.align		4
.L_136:
        /*0030*/ 	.byte	0x04, 0x05
        /*0032*/ 	.short	(.L_138 - .L_137)
.L_137:
        /*0034*/ 	.word	0x00000180
        /*0038*/ 	.word	0x00000001
        /*003c*/ 	.word	0x00000001


	//----- nvinfo : EIATTR_CBANK_PARAM_SIZE
	.align		4
.L_138:
        /*0040*/ 	.byte	0x03, 0x19
        /*0042*/ 	.short	0x0b00


	//----- nvinfo : EIATTR_PARAM_CBANK
	.align		4
        /*0044*/ 	.byte	0x04, 0x0a
        /*0046*/ 	.short	(.L_140 - .L_139)
	.align		4
.L_139:
        /*0048*/ 	.word	index@(.nv.constant0._ZN7cutlass13device_kernelIN5flash11enable_sm90INS1_16FlashAttnFwdSm90INS1_25CollectiveMainloopFwdSm90ILi2EN4cute5tupleIJNS5_1CILi1EEES8_S8_EEENS6_IJNS7_ILi128EEENS7_ILi96EEENS7_ILi64EEEEEELi256ENS_10bfloat16_tEfNS_4arch4Sm90ELb0ELb0ELb1ELb0ELb1ELb0ELb1ELb1ELb0ELb1ELb1ELb0EEENS1_21CollectiveEpilogueFwdINS6_IJSA_NS7_ILi256EEESB_EEES9_SE_SG_Li256ELb0ELb1ELb1ELb0EEENS1_19SingleTileSchedulerILb0ELb1ELb1ELi128EEEEEEEEEvNT_6ParamsE)
        /*004c*/ 	.short	0x0380
        /*004e*/ 	.short	0x0b00


	//----- nvinfo : EIATTR_SW_WAR
	.align		4
.L_140:
        /*0050*/ 	.byte	0x04, 0x36
        /*0052*/ 	.short	(.L_142 - .L_141)
.L_141:
        /*0054*/ 	.word	0x00000008
.L_142:


//--------------------- .nv.info._ZN7cutlass13device_kernelIN5flash11enable_sm90INS1_16FlashAttnFwdSm90INS1_25CollectiveMainloopFwdSm90ILi2EN4cute5tupleIJNS5_1CILi1EEES8_S8_EEENS6_IJNS7_ILi128EEENS7_ILi96EEENS7_ILi64EEEEEELi256ENS_10bfloat16_tEfNS_4arch4Sm90ELb0ELb0ELb1ELb1ELb1ELb0ELb0ELb1ELb0ELb1ELb1ELb0EEENS1_21CollectiveEpilogueFwdINS6_IJSA_NS7_ILi256EEESB_EEES9_SE_SG_Li256ELb1ELb1ELb1ELb0EEENS1_36VarlenDynamicPersistentTileSchedulerILi128ELi96ELi256ELi128ELb1ELb1ELb1ELb0ELb1ELb1EEEEEEEEEvNT_6ParamsE --------------------------
	.section	.nv.info._ZN7cutlass13device_kernelIN5flash11enable_sm90INS1_16FlashAttnFwdSm90INS1_25CollectiveMainloopFwdSm90ILi2EN4cute5tupleIJNS5_1CILi1EEES8_S8_EEENS6_IJNS7_ILi128EEENS7_ILi96EEENS7_ILi64EEEEEELi256ENS_10bfloat16_tEfNS_4arch4Sm90ELb0ELb0ELb1ELb1ELb1ELb0ELb0ELb1ELb0ELb1ELb1ELb0EEENS1_21CollectiveEpilogueFwdINS6_IJSA_NS7_ILi256EEESB_EEES9_SE_SG_Li256ELb1ELb1ELb1ELb0EEENS1_36VarlenDynamicPersistentTileSchedulerILi128ELi96ELi256ELi128ELb1ELb1ELb1ELb0ELb1ELb1EEEEEEEEEvNT_6ParamsE,"",@"SHT_CUDA_INFO"
	.sectionflags	@""
	.align	4


	//----- nvinfo : EIATTR_CUDA_API_VERSION
	.align		4
        /*0000*/ 	.byte	0x04, 0x37
        /*0002*/ 	.short	(.L_144 - .L_143)
.L_143:
        /*0004*/ 	.word	0x00000082


	//----- nvinfo : EIATTR_KPARAM_INFO
	.align		4
.L_144:
        /*0008*/ 	.byte	0x04, 0x17
        /*000a*/ 	.short	(.L_146 - .L_145)
.L_145:
        /*000c*/ 	.word	0x00000000
        /*0010*/ 	.short	0x0000
        /*0012*/ 	.short	0x0000
        /*0014*/ 	.byte	0x00, 0xf0, 0x01, 0x2a


	//----- nvinfo : EIATTR_SPARSE_MMA_MASK
	.align		4
.L_146:
        /*0018*/ 	.byte	0x03, 0x50
        /*001a*/ 	.short	0x0000


	//----- nvinfo : EIATTR_MAXREG_COUNT
	.align		4
        /*001c*/ 	.byte	0x03, 0x1b
        /*001e*/ 	.short	0x00a8


	//----- nvinfo : EIATTR_MERCURY_ISA_VERSION
	.align		4
        /*0020*/ 	.byte	0x03, 0x5f
        /*0022*/ 	.short	0x0101


	//----- nvinfo : EIATTR_VRC_CTA_INIT_COUNT
	.align		4
        /*0024*/ 	.byte	0x02, 0x4a
	.zero		1
	.zero		1


	//----- nvinfo : EIATTR_EXIT_INSTR_OFFSETS
	.align		4
        /*0028*/ 	.byte	0x04, 0x1c
        /*002a*/ 	.short	(.L_148 - .L_147)


	//   ....[0]....
.L_147:
        /*002c*/ 	.word	0x00000010


	//----- nvinfo : EIATTR_MAX_THREADS
	.align		4
.L_148:
        /*0030*/ 	.byte	0x04, 0x05
        /*0032*/ 	.short	(.L_150 - .L_149)
.L_149:
        /*0034*/ 	.word	0x00000180
        /*0038*/ 	.word	0x00000001
        /*003c*/ 	.word	0x00000001


	//----- nvinfo : EIATTR_CBANK_PARAM_SIZE
	.align		4
.L_150:
        /*0040*/ 	.byte	0x03, 0x19
        /*0042*/ 	.short	0x0a80


	//----- nvinfo : EIATTR_PARAM_CBANK
	.align		4
        /*0044*/ 	.byte	0x04, 0x0a
        /*0046*/ 	.short	(.L_152 - .L_151)
	.align		4
.L_151:
        /*0048*/ 	.word	index@(.nv.constant0._ZN7cutlass13device_kernelIN5flash11enable_sm90INS1_16FlashAttnFwdSm90INS1_25CollectiveMainloopFwdSm90ILi2EN4cute5tupleIJNS5_1CILi1EEES8_S8_EEENS6_IJNS7_ILi128EEENS7_ILi96EEENS7_ILi64EEEEEELi256ENS_10bfloat16_tEfNS_4arch4Sm90ELb0ELb0ELb1ELb1ELb1ELb0ELb0ELb1ELb0ELb1ELb1ELb0EEENS1_21CollectiveEpilogueFwdINS6_IJSA_NS7_ILi256EEESB_EEES9_SE_SG_Li256ELb1ELb1ELb1ELb0EEENS1_36VarlenDynamicPersistentTileSchedulerILi128ELi96ELi256ELi128ELb1ELb1ELb1ELb0ELb1ELb1EEEEEEEEEvNT_6ParamsE)
        /*004c*/ 	.short	0x0380
        /*004e*/ 	.short	0x0a80


	//----- nvinfo : EIATTR_SW_WAR
	.align		4
.L_152:
        /*0050*/ 	.byte	0x04, 0x36
        /*0052*/ 	.short	(.L_154 - .L_153)
.L_153:
        /*0054*/ 	.word	0x00000008
.L_154:


//--------------------- .nv.info._ZN7cutlass13device_kernelIN5flash11enable_sm90INS1_16FlashAttnFwdSm90INS1_25CollectiveMainloopFwdSm90ILi2EN4cute5tupleIJNS5_1CILi1EEES8_S8_EEENS6_IJNS7_ILi128EEENS7_ILi96EEENS7_ILi64EEEEEELi256ENS_10bfloat16_tEfNS_4arch4Sm90ELb0ELb0ELb1ELb1ELb1ELb1ELb0ELb1ELb0ELb1ELb1ELb0EEENS1_21CollectiveEpilogueFwdINS6_IJSA_NS7_ILi256EEESB_EEES9_SE_SG_Li256ELb1ELb1ELb1ELb0EEENS1_36VarlenDynamicPersistentTileSchedulerILi128ELi96ELi256ELi128ELb1ELb1ELb1ELb0ELb1ELb1EEEEEEEEEvNT_6ParamsE --------------------------
	.section	.nv.info._ZN7cutlass13device_kernelIN5flash11enable_sm90INS1_16FlashAttnFwdSm90INS1_25CollectiveMainloopFwdSm90ILi2EN4cute5tupleIJNS5_1CILi1EEES8_S8_EEENS6_IJNS7_ILi128EEENS7_ILi96EEENS7_ILi64EEEEEELi256ENS_10bfloat16_tEfNS_4arch4Sm90ELb0ELb0ELb1ELb1ELb1ELb1ELb0ELb1ELb0ELb1ELb1ELb0EEENS1_21CollectiveEpilogueFwdINS6_IJSA_NS7_ILi256EEESB_EEES9_SE_SG_Li256ELb1ELb1ELb1ELb0EEENS1_36VarlenDynamicPersistentTileSchedulerILi128ELi96ELi256ELi128ELb1ELb1ELb1ELb0ELb1ELb1EEEEEEEEEvNT_6ParamsE,"",@"SHT_CUDA_INFO"
	.sectionflags	@""
	.align	4


	//----- nvinfo : EIATTR_CUDA_API_VERSION
	.align		4
        /*0000*/ 	.byte	0x04, 0x37
        /*0002*/ 	.short	(.L_156 - .L_155)
.L_155:
        /*0004*/ 	.word	0x00000082


	//----- nvinfo : EIATTR_KPARAM_INFO
	.align		4
.L_156:
        /*0008*/ 	.byte	0x04, 0x17
        /*000a*/ 	.short	(.L_158 - .L_157)
.L_157:
        /*000c*/ 	.word	0x00000000
        /*0010*/ 	.short	0x0000
        /*0012*/ 	.short	0x0000
        /*0014*/ 	.byte	0x00, 0xf0, 0x01, 0x2a


	//----- nvinfo : EIATTR_SPARSE_MMA_MASK
	.align		4
.L_158:
        /*0018*/ 	.byte	0x03, 0x50
        /*001a*/ 	.short	0x0000


	//----- nvinfo : EIATTR_MAXREG_COUNT
	.align		4
        /*001c*/ 	.byte	0x03, 0x1b
        /*001e*/ 	.short	0x00a8


	//----- nvinfo : EIATTR_MERCURY_ISA_VERSION
	.align		4
        /*0020*/ 	.byte	0x03, 0x5f
        /*0022*/ 	.short	0x0101


	//----- nvinfo : EIATTR_VRC_CTA_INIT_COUNT
	.align		4
        /*0024*/ 	.byte	0x02, 0x4a
	.zero		1
	.zero		1


	//----- nvinfo : EIATTR_EXIT_INSTR_OFFSETS
	.align		4
        /*0028*/ 	.byte	0x04, 0x1c
        /*002a*/ 	.short	(.L_160 - .L_159)


	//   ....[0]....
.L_159:
        /*002c*/ 	.word	0x00000010


	//----- nvinfo : EIATTR_MAX_THREADS
	.align		4
.L_160:
        /*0030*/ 	.byte	0x04, 0x05
        /*0032*/ 	.short	(.L_162 - .L_161)
.L_161:
        /*0034*/ 	.word	0x00000180
        /*0038*/ 	.word	0x00000001
        /*003c*/ 	.word	0x00000001


	//----- nvinfo : EIATTR_CBANK_PARAM_SIZE
	.align		4
.L_162:
        /*0040*/ 	.byte	0x03, 0x19
        /*0042*/ 	.short	0x0a80


	//----- nvinfo : EIATTR_PARAM_CBANK
	.align		4
        /*0044*/ 	.byte	0x04, 0x0a
        /*0046*/ 	.short	(.L_164 - .L_163)
	.align		4
.L_163:
        /*0048*/ 	.word	index@(.nv.constant0._ZN7cutlass13device_kernelIN5flash11enable_sm90INS1_16FlashAttnFwdSm90INS1_25CollectiveMainloopFwdSm90ILi2EN4cute5tupleIJNS5_1CILi1EEES8_S8_EEENS6_IJNS7_ILi128EEENS7_ILi96EEENS7_ILi64EEEEEELi256ENS_10bfloat16_tEfNS_4arch4Sm90ELb0ELb0ELb1ELb1ELb1ELb1ELb0ELb1ELb0ELb1ELb1ELb0EEENS1_21CollectiveEpilogueFwdINS6_IJSA_NS7_ILi256EEESB_EEES9_SE_SG_Li256ELb1ELb1ELb1ELb0EEENS1_36VarlenDynamicPersistentTileSchedulerILi128ELi96ELi256ELi128ELb1ELb1ELb1ELb0ELb1ELb1EEEEEEEEEvNT_6ParamsE)
        /*004c*/ 	.short	0x0380
        /*004e*/ 	.short	0x0a80


	//----- nvinfo : EIATTR_SW_WAR
	.align		4
.L_164:
        /*0050*/ 	.byte	0x04, 0x36
        /*0052*/ 	.short	(.L_166 - .L_165)
.L_165:
        /*0054*/ 	.word	0x00000008
.L_166:


//--------------------- .nv.info._ZN7cutlass13device_kernelIN5flash11enable_sm90INS1_16FlashAttnFwdSm90INS1_25CollectiveMainloopFwdSm90ILi2EN4cute5tupleIJNS5_1CILi1EEES8_S8_EEENS6_IJNS7_ILi128EEENS7_ILi96EEENS7_ILi64EEEEEELi256ENS_10bfloat16_tEfNS_4arch4Sm90ELb0ELb0ELb1ELb1ELb1ELb0ELb1ELb1ELb0ELb1ELb1ELb0EEENS1_21CollectiveEpilogueFwdINS6_IJSA_NS7_ILi256EEESB_EEES9_SE_SG_Li256ELb1ELb1ELb1ELb0EEENS1_36VarlenDynamicPersistentTileSchedulerILi128ELi96ELi256ELi128ELb1ELb1ELb1ELb0ELb1ELb1EEEEEEEEEvNT_6ParamsE --------------------------
	.section	.nv.info._ZN7cutlass13device_kernelIN5flash11enable_sm90INS1_16FlashAttnFwdSm90INS1_25CollectiveMainloopFwdSm90ILi2EN4cute5tupleIJNS5_1CILi1EEES8_S8_EEENS6_IJNS7_ILi128EEENS7_ILi96EEENS7_ILi64EEEEEELi256ENS_10bfloat16_tEfNS_4arch4Sm90ELb0ELb0ELb1ELb1ELb1ELb0ELb1ELb1ELb0ELb1ELb1ELb0EEENS1_21CollectiveEpilogueFwdINS6_IJSA_NS7_ILi256EEESB_EEES9_SE_SG_Li256ELb1ELb1ELb1ELb0EEENS1_36VarlenDynamicPersistentTileSchedulerILi128ELi96ELi256ELi128ELb1ELb1ELb1ELb0ELb1ELb1EEEEEEEEEvNT_6ParamsE,"",@"SHT_CUDA_INFO"
	.sectionflags	@""
	.align	4


	//----- nvinfo : EIATTR_CUDA_API_VERSION
	.align		4
        /*0000*/ 	.byte	0x04, 0x37
        /*0002*/ 	.short	(.L_168 - .L_167)
.L_167:
        /*0004*/ 	.word	0x00000082


	//----- nvinfo : EIATTR_KPARAM_INFO
	.align		4
.L_168:
        /*0008*/ 	.byte	0x04, 0x17
        /*000a*/ 	.short	(.L_170 - .L_169)
.L_169:
        /*000c*/ 	.word	0x00000000
        /*0010*/ 	.short	0x0000
        /*0012*/ 	.short	0x0000
        /*0014*/ 	.byte	0x00, 0xf0, 0x01, 0x2e


	//----- nvinfo : EIATTR_SPARSE_MMA_MASK
	.align		4
.L_170:
        /*0018*/ 	.byte	0x03, 0x50
        /*001a*/ 	.short	0x0000


	//----- nvinfo : EIATTR_MAXREG_COUNT
	.align		4
        /*001c*/ 	.byte	0x03, 0x1b
        /*001e*/ 	.short	0x00a8


	//----- nvinfo : EIATTR_MERCURY_ISA_VERSION
	.align		4
        /*0020*/ 	.byte	0x03, 0x5f
        /*0022*/ 	.short	0x0101


	//----- nvinfo : EIATTR_VRC_CTA_INIT_COUNT
	.align		4
        /*0024*/ 	.byte	0x02, 0x4a
	.zero		1
	.zero		1


	//----- nvinfo : EIATTR_EXIT_INSTR_OFFSETS
	.align		4
        /*0028*/ 	.byte	0x04, 0x1c
        /*002a*/ 	.short	(.L_172 - .L_171)


	//   ....[0]....
.L_171:
        /*002c*/ 	.word	0x00000010


	//----- nvinfo : EIATTR_MAX_THREADS
	.align		4
.L_172:
        /*0030*/ 	.byte	0x04, 0x05
        /*0032*/ 	.short	(.L_174 - .L_173)
.L_173:
        /*0034*/ 	.word	0x00000180
        /*0038*/ 	.word	0x00000001
        /*003c*/ 	.word	0x00000001


	//----- nvinfo : EIATTR_CBANK_PARAM_SIZE
	.align		4
.L_174:
        /*0040*/ 	.byte	0x03, 0x19
        /*0042*/ 	.short	0x0b80


	//----- nvinfo : EIATTR_PARAM_CBANK
	.align		4
        /*0044*/ 	.byte	0x04, 0x0a
        /*0046*/ 	.short	(.L_176 - .L_175)
	.align		4
.L_175:
        /*0048*/ 	.word	index@(.nv.constant0._ZN7cutlass13device_kernelIN5flash11enable_sm90INS1_16FlashAttnFwdSm90INS1_25CollectiveMainloopFwdSm90ILi2EN4cute5tupleIJNS5_1CILi1EEES8_S8_EEENS6_IJNS7_ILi128EEENS7_ILi96EEENS7_ILi64EEEEEELi256ENS_10bfloat16_tEfNS_4arch4Sm90ELb0ELb0ELb1ELb1ELb1ELb0ELb1ELb1ELb0ELb1ELb1ELb0EEENS1_21CollectiveEpilogueFwdINS6_IJSA_NS7_ILi256EEESB_EEES9_SE_SG_Li256ELb1ELb1ELb1ELb0EEENS1_36VarlenDynamicPersistentTileSchedulerILi128ELi96ELi256ELi128ELb1ELb1ELb1ELb0ELb1ELb1EEEEEEEEEvNT_6ParamsE)
        /*004c*/ 	.short	0x0380
        /*004e*/ 	.short	0x0b80


	//----- nvinfo : EIATTR_SW_WAR
	.align		4
.L_176:
        /*0050*/ 	.byte	0x04, 0x36
        /*0052*/ 	.short	(.L_178 - .L_177)
.L_177:
        /*0054*/ 	.word	0x00000008
.L_178:


//--------------------- .nv.info._ZN7cutlass13device_kernelIN5flash11enable_sm90INS1_16FlashAttnFwdSm90INS1_25CollectiveMainloopFwdSm90ILi2EN4cute5tupleIJNS5_1CILi1EEES8_S8_EEENS6_IJNS7_ILi128EEENS7_ILi96EEENS7_ILi64EEEEEELi256ENS_10bfloat16_tEfNS_4arch4Sm90ELb0ELb0ELb1ELb1ELb1ELb1ELb1ELb1ELb0ELb1ELb1ELb0EEENS1_21CollectiveEpilogueFwdINS6_IJSA_NS7_ILi256EEESB_EEES9_SE_SG_Li256ELb1ELb1ELb1ELb0EEENS1_36VarlenDynamicPersistentTileSchedulerILi128ELi96ELi256ELi128ELb1ELb1ELb1ELb0ELb1ELb1EEEEEEEEEvNT_6ParamsE --------------------------
	.section	.nv.info._ZN7cutlass13device_kernelIN5flash11enable_sm90INS1_16FlashAttnFwdSm90INS1_25CollectiveMainloopFwdSm90ILi2EN4cute5tupleIJNS5_1CILi1EEES8_S8_EEENS6_IJNS7_ILi128EEENS7_ILi96EEENS7_ILi64EEEEEELi256ENS_10bfloat16_tEfNS_4arch4Sm90ELb0ELb0ELb1ELb1ELb1ELb1ELb1ELb1ELb0ELb1ELb1ELb0EEENS1_21CollectiveEpilogueFwdINS6_IJSA_NS7_ILi256EEESB_EEES9_SE_SG_Li256ELb1ELb1ELb1ELb0EEENS1_36VarlenDynamicPersistentTileSchedulerILi128ELi96ELi256ELi128ELb1ELb1ELb1ELb0ELb1ELb1EEEEEEEEEvNT_6ParamsE,"",@"SHT_CUDA_INFO"
	.sectionflags	@""
	.align	4


	//----- nvinfo : EIATTR_CUDA_API_VERSION
	.align		4
        /*0000*/ 	.byte	0x04, 0x37
        /*0002*/ 	.short	(.L_180 - .L_179)
.L_179:
        /*0004*/ 	.word	0x00000082


	//----- nvinfo : EIATTR_KPARAM_INFO
	.align		4
.L_180:
        /*0008*/ 	.byte	0x04, 0x17
        /*000a*/ 	.short	(.L_182 - .L_181)
.L_181:
        /*000c*/ 	.word	0x00000000
        /*0010*/ 	.short	0x0000
        /*0012*/ 	.short	0x0000
        /*0014*/ 	.byte	0x00, 0xf0, 0x01, 0x2e


	//----- nvinfo : EIATTR_SPARSE_MMA_MASK
	.align		4
.L_182:
        /*0018*/ 	.byte	0x03, 0x50
        /*001a*/ 	.short	0x0000


	//----- nvinfo : EIATTR_MAXREG_COUNT
	.align		4
        /*001c*/ 	.byte	0x03, 0x1b
        /*001e*/ 	.short	0x00a8


	//----- nvinfo : EIATTR_MERCURY_ISA_VERSION
	.align		4
        /*0020*/ 	.byte	0x03, 0x5f
        /*0022*/ 	.short	0x0101


	//----- nvinfo : EIATTR_VRC_CTA_INIT_COUNT
	.align		4
        /*0024*/ 	.byte	0x02, 0x4a
	.zero		1
	.zero		1


	//----- nvinfo : EIATTR_EXIT_INSTR_OFFSETS
	.align		4
        /*0028*/ 	.byte	0x04, 0x1c
        /*002a*/ 	.short	(.L_184 - .L_183)


	//   ....[0]....
.L_183:
        /*002c*/ 	.word	0x00000010


	//----- nvinfo : EIATTR_MAX_THREADS
	.align		4
.L_184:
        /*0030*/ 	.byte	0x04, 0x05
        /*0032*/ 	.short	(.L_186 - .L_185)
.L_185:
        /*0034*/ 	.word	0x00000180
        /*0038*/ 	.word	0x00000001
        /*003c*/ 	.word	0x00000001


	//----- nvinfo : EIATTR_CBANK_PARAM_SIZE
	.align		4
.L_186:
        /*0040*/ 	.byte	0x03, 0x19
        /*0042*/ 	.short	0x0b80


	//----- nvinfo : EIATTR_PARAM_CBANK
	.align		4
        /*0044*/ 	.byte	0x04, 0x0a
        /*0046*/ 	.short	(.L_188 - .L_187)
	.align		4
.L_187:
        /*0048*/ 	.word	index@(.nv.constant0._ZN7cutlass13device_kernelIN5flash11enable_sm90INS1_16FlashAttnFwdSm90INS1_25CollectiveMainloopFwdSm90ILi2EN4cute5tupleIJNS5_1CILi1EEES8_S8_EEENS6_IJNS7_ILi128EEENS7_ILi96EEENS7_ILi64EEEEEELi256ENS_10bfloat16_tEfNS_4arch4Sm90ELb0ELb0ELb1ELb1ELb1ELb1ELb1ELb1ELb0ELb1ELb1ELb0EEENS1_21CollectiveEpilogueFwdINS6_IJSA_NS7_ILi256EEESB_EEES9_SE_SG_Li256ELb1ELb1ELb1ELb0EEENS1_36VarlenDynamicPersistentTileSchedulerILi128ELi96ELi256ELi128ELb1ELb1ELb1ELb0ELb1ELb1EEEEEEEEEvNT_6ParamsE)
        /*004c*/ 	.short	0x0380
        /*004e*/ 	.short	0x0b80


	//----- nvinfo : EIATTR_SW_WAR
	.align		4
.L_188:
        /*0050*/ 	.byte	0x04, 0x36
        /*0052*/ 	.short	(.L_190 - .L_189)
.L_189:
        /*0054*/ 	.word	0x00000008
.L_190:


//--------------------- .nv.info._ZN7cutlass13device_kernelIN5flash11enable_sm90INS1_16FlashAttnFwdSm90INS1_25CollectiveMainloopFwdSm90ILi2EN4cute5tupleIJNS5_1CILi1EEES8_S8_EEENS6_IJNS7_ILi128EEENS7_ILi96EEENS7_ILi64EEEEEELi256ENS_10bfloat16_tEfNS_4arch4Sm90ELb0ELb1ELb1ELb0ELb1ELb0ELb0ELb1ELb0ELb1ELb1ELb0EEENS1_21CollectiveEpilogueFwdINS6_IJSA_NS7_ILi256EEESB_EEES9_SE_SG_Li256ELb0ELb1ELb1ELb0EEENS1_19SingleTileSchedulerILb0ELb1ELb1ELi128EEEEEEEEEvNT_6ParamsE --------------------------
	.section	.nv.info._ZN7cutlass13device_kernelIN5flash11enable_sm90INS1_16FlashAttnFwdSm90INS1_25CollectiveMainloopFwdSm90ILi2EN4cute5tupleIJNS5_1CILi1EEES8_S8_EEENS6_IJNS7_ILi128EEENS7_ILi96EEENS7_ILi64EEEEEELi256ENS_10bfloat16_tEfNS_4arch4Sm90ELb0ELb1ELb1ELb0ELb1ELb0ELb0ELb1ELb0ELb1ELb1ELb0EEENS1_21CollectiveEpilogueFwdINS6_IJSA_NS7_ILi256EEESB_EEES9_SE_SG_Li256ELb0ELb1ELb1ELb0EEENS1_19SingleTileSchedulerILb0ELb1ELb1ELi128EEEEEEEEEvNT_6ParamsE,"",@"SHT_CUDA_INFO"
	.sectionflags	@""
	.align	4


	//----- nvinfo : EIATTR_CUDA_API_VERSION
	.align		4
        /*0000*/ 	.byte	0x04, 0x37
        /*0002*/ 	.short	(.L_192 - .L_191)
.L_191:
        /*0004*/ 	.word	0x00000082


	//----- nvinfo : EIATTR_KPARAM_INFO
	.align		4
.L_192:
        /*0008*/ 	.byte	0x04, 0x17
        /*000a*/ 	.short	(.L_194 - .L_193)
.L_193:
        /*000c*/ 	.word	0x00000000
        /*0010*/ 	.short	0x0000
        /*0012*/ 	.short	0x0000
        /*0014*/ 	.byte	0x00, 0xf0, 0x01, 0x28


	//----- nvinfo : EIATTR_SPARSE_MMA_MASK
	.align		4
.L_194:
        /*0018*/ 	.byte	0x03, 0x50
        /*001a*/ 	.short	0x0000


	//----- nvinfo : EIATTR_MAXREG_COUNT
	.align		4
        /*001c*/ 	.byte	0x03, 0x1b
        /*001e*/ 	.short	0x00a8


	//----- nvinfo : EIATTR_MERCURY_ISA_VERSION
	.align		4
        /*0020*/ 	.byte	0x03, 0x5f
        /*0022*/ 	.short	0x0101


	//----- nvinfo : EIATTR_VRC_CTA_INIT_COUNT
	.align		4
        /*0024*/ 	.byte	0x02, 0x4a
	.zero		1
	.zero		1


	//----- nvinfo : EIATTR_EXIT_INSTR_OFFSETS
	.align		4
        /*0028*/ 	.byte	0x04, 0x1c
        /*002a*/ 	.short	(.L_196 - .L_195)


	//   ....[0]....
.L_195:
        /*002c*/ 	.word	0x00000010


	//----- nvinfo : EIATTR_MAX_THREADS
	.align		4
.L_196:
        /*0030*/ 	.byte	0x04, 0x05
        /*0032*/ 	.short	(.L_198 - .L_197)
.L_197:
        /*0034*/ 	.word	0x00000180
        /*0038*/ 	.word	0x00000001
        /*003c*/ 	.word	0x00000001


	//----- nvinfo : EIATTR_CBANK_PARAM_SIZE
	.align		4
.L_198:
        /*0040*/ 	.byte	0x03, 0x19
        /*0042*/ 	.short	0x0a00


	//----- nvinfo : EIATTR_PARAM_CBANK
	.align		4
        /*0044*/ 	.byte	0x04, 0x0a
        /*0046*/ 	.short	(.L_200 - .L_199)
	.align		4
.L_199:
        /*0048*/ 	.word	index@(.nv.constant0._ZN7cutlass13device_kernelIN5flash11enable_sm90INS1_16FlashAttnFwdSm90INS1_25CollectiveMainloopFwdSm90ILi2EN4cute5tupleIJNS5_1CILi1EEES8_S8_EEENS6_IJNS7_ILi128EEENS7_ILi96EEENS7_ILi64EEEEEELi256ENS_10bfloat16_tEfNS_4arch4Sm90ELb0ELb1ELb1ELb0ELb1ELb0ELb0ELb1ELb0ELb1ELb1ELb0EEENS1_21CollectiveEpilogueFwdINS6_IJSA_NS7_ILi256EEESB_EEES9_SE_SG_Li256ELb0ELb1ELb1ELb0EEENS1_19SingleTileSchedulerILb0ELb1ELb1ELi128EEEEEEEEEvNT_6ParamsE)
        /*004c*/ 	.short	0x0380
        /*004e*/ 	.short	0x0a00


	//----- nvinfo : EIATTR_SW_WAR
	.align		4
.L_200:
        /*0050*/ 	.byte	0x04, 0x36
        /*0052*/ 	.short	(.L_202 - .L_201)
.L_201:
        /*0054*/ 	.word	0x00000008
.L_202:


//--------------------- .nv.info._ZN7cutlass13device_kernelIN5flash11enable_sm90INS1_16FlashAttnFwdSm90INS1_25CollectiveMainloopFwdSm90ILi2EN4cute5tupleIJNS5_1CILi1EEES8_S8_EEENS6_IJNS7_ILi128EEENS7_ILi96EEENS7_ILi64EEEEEELi256ENS_10bfloat16_tEfNS_4arch4Sm90ELb0ELb1ELb1ELb0ELb1ELb0ELb1ELb1ELb0ELb1ELb1ELb0EEENS1_21CollectiveEpilogueFwdINS6_IJSA_NS7_ILi256EEESB_EEES9_SE_SG_Li256ELb0ELb1ELb1ELb0EEENS1_19SingleTileSchedulerILb0ELb1ELb1ELi128EEEEEEEEEvNT_6ParamsE --------------------------
	.section	.nv.info._ZN7cutlass13device_kernelIN5flash11enable_sm90INS1_16FlashAttnFwdSm90INS1_25CollectiveMainloopFwdSm90ILi2EN4cute5tupleIJNS5_1CILi1EEES8_S8_EEENS6_IJNS7_ILi128EEENS7_ILi96EEENS7_ILi64EEEEEELi256ENS_10bfloat16_tEfNS_4arch4Sm90ELb0ELb1ELb1ELb0ELb1ELb0ELb1ELb1ELb0ELb1ELb1ELb0EEENS1_21CollectiveEpilogueFwdINS6_IJSA_NS7_ILi256EEESB_EEES9_SE_SG_Li256ELb0ELb1ELb1ELb0EEENS1_19SingleTileSchedulerILb0ELb1ELb1ELi128EEEEEEEEEvNT_6ParamsE,"",@"SHT_CUDA_INFO"
	.sectionflags	@""
	.align	4


	//----- nvinfo : EIATTR_CUDA_API_VERSION
	.align		4
        /*0000*/ 	.byte	0x04, 0x37
        /*0002*/ 	.short	(.L_204 - .L_203)
.L_203:
        /*0004*/ 	.word	0x00000082


	//----- nvinfo : EIATTR_KPARAM_INFO
	.align		4
.L_204:
        /*0008*/ 	.byte	0x04, 0x17
        /*000a*/ 	.short	(.L_206 - .L_205)
.L_205:
        /*000c*/ 	.word	0x00000000
        /*0010*/ 	.short	0x0000
        /*0012*/ 	.short	0x0000
        /*0014*/ 	.byte	0x00, 0xf0, 0x01, 0x2c


	//----- nvinfo : EIATTR_SPARSE_MMA_MASK
	.align		4
.L_206:
        /*0018*/ 	.byte	0x03, 0x50
        /*001a*/ 	.short	0x0000


	//----- nvinfo : EIATTR_MAXREG_COUNT
	.align		4
        /*001c*/ 	.byte	0x03, 0x1b
        /*001e*/ 	.short	0x00a8


	//----- nvinfo : EIATTR_MERCURY_ISA_VERSION
	.align		4
        /*0020*/ 	.byte	0x03, 0x5f
        /*0022*/ 	.short	0x0101


	//----- nvinfo : EIATTR_VRC_CTA_INIT_COUNT
	.align		4
        /*0024*/ 	.byte	0x02, 0x4a
	.zero		1
	.zero		1


	//----- nvinfo : EIATTR_EXIT_INSTR_OFFSETS
	.align		4
        /*0028*/ 	.byte	0x04, 0x1c
        /*002a*/ 	.short	(.L_208 - .L_207)


	//   ....[0]....
.L_207:
        /*002c*/ 	.word	0x00000010


	//----- nvinfo : EIATTR_MAX_THREADS
	.align		4
.L_208:
        /*0030*/ 	.byte	0x04, 0x05
        /*0032*/ 	.short	(.L_210 - .L_209)
.L_209:
        /*0034*/ 	.word	0x00000180
        /*0038*/ 	.word	0x00000001
        /*003c*/ 	.word	0x00000001


	//----- nvinfo : EIATTR_CBANK_PARAM_SIZE
	.align		4
.L_210:
        /*0040*/ 	.byte	0x03, 0x19
        /*0042*/ 	.short	0x0b00


	//----- nvinfo : EIATTR_PARAM_CBANK
	.align		4
        /*0044*/ 	.byte	0x04, 0x0a
        /*0046*/ 	.short	(.L_212 - .L_211)
	.align		4
.L_211:
        /*0048*/ 	.word	index@(.nv.constant0._ZN7cutlass13device_kernelIN5flash11enable_sm90INS1_16FlashAttnFwdSm90INS1_25CollectiveMainloopFwdSm90ILi2EN4cute5tupleIJNS5_1CILi1EEES8_S8_EEENS6_IJNS7_ILi128EEENS7_ILi96EEENS7_ILi64EEEEEELi256ENS_10bfloat16_tEfNS_4arch4Sm90ELb0ELb1ELb1ELb0ELb1ELb0ELb1ELb1ELb0ELb1ELb1ELb0EEENS1_21CollectiveEpilogueFwdINS6_IJSA_NS7_ILi256EEESB_EEES9_SE_SG_Li256ELb0ELb1ELb1ELb0EEENS1_19SingleTileSchedulerILb0ELb1ELb1ELi128EEEEEEEEEvNT_6ParamsE)
        /*004c*/ 	.short	0x0380
        /*004e*/ 	.short	0x0b00


	//----- nvinfo : EIATTR_SW_WAR
	.align		4
.L_212:
        /*0050*/ 	.byte	0x04, 0x36
        /*0052*/ 	.short	(.L_214 - .L_213)
.L_213:
        /*0054*/ 	.word	0x00000008
.L_214:


//--------------------- .nv.info._ZN7cutlass13device_kernelIN5flash11enable_sm90INS1_16FlashAttnFwdSm90INS1_25CollectiveMainloopFwdSm90ILi2EN4cute5tupleIJNS5_1CILi1EEES8_S8_EEENS6_IJNS7_ILi128EEENS7_ILi96EEENS7_ILi64EEEEEELi256ENS_10bfloat16_tEfNS_4arch4Sm90ELb0ELb1ELb1ELb1ELb1ELb0ELb0ELb1ELb0ELb1ELb1ELb0EEENS1_21CollectiveEpilogueFwdINS6_IJSA_NS7_ILi256EEESB_EEES9_SE_SG_Li256ELb1ELb1ELb1ELb0EEENS1_36VarlenDynamicPersistentTileSchedulerILi128ELi96ELi256ELi128ELb1ELb1ELb1ELb1ELb0ELb1EEEEEEEEEvNT_6ParamsE --------------------------
	.section	.nv.info._ZN7cutlass13device_kernelIN5flash11enable_sm90INS1_16FlashAttnFwdSm90INS1_25CollectiveMainloopFwdSm90ILi2EN4cute5tupleIJNS5_1CILi1EEES8_S8_EEENS6_IJNS7_ILi128EEENS7_ILi96EEENS7_ILi64EEEEEELi256ENS_10bfloat16_tEfNS_4arch4Sm90ELb0ELb1ELb1ELb1ELb1ELb0ELb0ELb1ELb0ELb1ELb1ELb0EEENS1_21CollectiveEpilogueFwdINS6_IJSA_NS7_ILi256EEESB_EEES9_SE_SG_Li256ELb1ELb1ELb1ELb0EEENS1_36VarlenDynamicPersistentTileSchedulerILi128ELi96ELi256ELi128ELb1ELb1ELb1ELb1ELb0ELb1EEEEEEEEEvNT_6ParamsE,"",@"SHT_CUDA_INFO"
	.sectionflags	@""
	.align	4


	//----- nvinfo : EIATTR_CUDA_API_VERSION
	.align		4
        /*0000*/ 	.byte	0x04, 0x37
        /*0002*/ 	.short	(.L_216 - .L_215)
.L_215:
        /*0004*/ 	.word	0x00000082


	//----- nvinfo : EIATTR_KPARAM_INFO
	.align		4
.L_216:
        /*0008*/ 	.byte	0x04, 0x17
        /*000a*/ 	.short	(.L_218 - .L_217)
.L_217:
        /*000c*/ 	.word	0x00000000
        /*0010*/ 	.short	0x0000
        /*0012*/ 	.short	0x0000
        /*0014*/ 	.byte	0x00, 0xf0, 0x01, 0x2a


	//----- nvinfo : EIATTR_SPARSE_MMA_MASK
	.align		4
.L_218:
        /*0018*/ 	.byte	0x03, 0x50
        /*001a*/ 	.short	0x0000


	//----- nvinfo : EIATTR_MAXREG_COUNT
	.align		4
        /*001c*/ 	.byte	0x03, 0x1b
        /*001e*/ 	.short	0x00a8


	//----- nvinfo : EIATTR_MERCURY_ISA_VERSION
	.align		4
        /*0020*/ 	.byte	0x03, 0x5f
        /*0022*/ 	.short	0x0101


	//----- nvinfo : EIATTR_VRC_CTA_INIT_COUNT
	.align		4
        /*0024*/ 	.byte	0x02, 0x4a
	.zero		1
	.zero		1


	//----- nvinfo : EIATTR_EXIT_INSTR_OFFSETS
	.align		4
        /*0028*/ 	.byte	0x04, 0x1c
        /*002a*/ 	.short	(.L_220 - .L_219)


	//   ....[0]....
.L_219:
        /*002c*/ 	.word	0x00000010


	//----- nvinfo : EIATTR_MAX_THREADS
	.align		4
.L_220:
        /*0030*/ 	.byte	0x04, 0x05
        /*0032*/ 	.short	(.L_222 - .L_221)
.L_221:
        /*0034*/ 	.word	0x00000180
        /*0038*/ 	.word	0x00000001
        /*003c*/ 	.word	0x00000001


	//----- nvinfo : EIATTR_CBANK_PARAM_SIZE
	.align		4
.L_222:
        /*0040*/ 	.byte	0x03, 0x19
        /*0042*/ 	.short	0x0a80


	//----- nvinfo : EIATTR_PARAM_CBANK
	.align		4
        /*0044*/ 	.byte	0x04, 0x0a
        /*0046*/ 	.short	(.L_224 - .L_223)
	.align		4
.L_223:
        /*0048*/ 	.word	index@(.nv.constant0._ZN7cutlass13device_kernelIN5flash11enable_sm90INS1_16FlashAttnFwdSm90INS1_25CollectiveMainloopFwdSm90ILi2EN4cute5tupleIJNS5_1CILi1EEES8_S8_EEENS6_IJNS7_ILi128EEENS7_ILi96EEENS7_ILi64EEEEEELi256ENS_10bfloat16_tEfNS_4arch4Sm90ELb0ELb1ELb1ELb1ELb1ELb0ELb0ELb1ELb0ELb1ELb1ELb0EEENS1_21CollectiveEpilogueFwdINS6_IJSA_NS7_ILi256EEESB_EEES9_SE_SG_Li256ELb1ELb1ELb1ELb0EEENS1_36VarlenDynamicPersistentTileSchedulerILi128ELi96ELi256ELi128ELb1ELb1ELb1ELb1ELb0ELb1EEEEEEEEEvNT_6ParamsE)
        /*004c*/ 	.short	0x0380
        /*004e*/ 	.short	0x0a80


	//----- nvinfo : EIATTR_SW_WAR
	.align		4
.L_224:
        /*0050*/ 	.byte	0x04, 0x36
        /*0052*/ 	.short	(.L_226 - .L_225)
.L_225:
        /*0054*/ 	.word	0x00000008
.L_226:


//--------------------- .nv.info._ZN7cutlass13device_kernelIN5flash11enable_sm90INS1_16FlashAttnFwdSm90INS1_25CollectiveMainloopFwdSm90ILi2EN4cute5tupleIJNS5_1CILi1EEES8_S8_EEENS6_IJNS7_ILi128EEENS7_ILi96EEENS7_ILi64EEEEEELi256ENS_10bfloat16_tEfNS_4arch4Sm90ELb0ELb1ELb1ELb1ELb1ELb1ELb0ELb1ELb0ELb1ELb1ELb0EEENS1_21CollectiveEpilogueFwdINS6_IJSA_NS7_ILi256EEESB_EEES9_SE_SG_Li256ELb1ELb1ELb1ELb0EEENS1_36VarlenDynamicPersistentTileSchedulerILi128ELi96ELi256ELi128ELb1ELb1ELb1ELb1ELb0ELb1EEEEEEEEEvNT_6ParamsE --------------------------
	.section	.nv.info._ZN7cutlass13device_kernelIN5flash11enable_sm90INS1_16FlashAttnFwdSm90INS1_25CollectiveMainloopFwdSm90ILi2EN4cute5tupleIJNS5_1CILi1EEES8_S8_EEENS6_IJNS7_ILi128EEENS7_ILi96EEENS7_ILi64EEEEEELi256ENS_10bfloat16_tEfNS_4arch4Sm90ELb0ELb1ELb1ELb1ELb1ELb1ELb0ELb1ELb0ELb1ELb1ELb0EEENS1_21CollectiveEpilogueFwdINS6_IJSA_NS7_ILi256EEESB_EEES9_SE_SG_Li256ELb1ELb1ELb1ELb0EEENS1_36VarlenDynamicPersistentTileSchedulerILi128ELi96ELi256ELi128ELb1ELb1ELb1ELb1ELb0ELb1EEEEEEEEEvNT_6ParamsE,"",@"SHT_CUDA_INFO"
	.sectionflags	@""
	.align	4


	//----- nvinfo : EIATTR_CUDA_API_VERSION
	.align		4
        /*0000*/ 	.byte	0x04, 0x37
        /*0002*/ 	.short	(.L_228 - .L_227)
.L_227:
        /*0004*/ 	.word	0x00000082


	//----- nvinfo : EIATTR_KPARAM_INFO
	.align		4
.L_228:
        /*0008*/ 	.byte	0x04, 0x17
        /*000a*/ 	.short	(.L_230 - .L_229)
.L_229:
        /*000c*/ 	.word	0x00000000
        /*0010*/ 	.short	0x0000
        /*0012*/ 	.short	0x0000
        /*0014*/ 	.byte	0x00, 0xf0, 0x01, 0x2a


	//----- nvinfo : EIATTR_SPARSE_MMA_MASK
	.align		4
.L_230:
        /*0018*/ 	.byte	0x03, 0x50
        /*001a*/ 	.short	0x0000


	//----- nvinfo : EIATTR_MAXREG_COUNT
	.align		4
        /*001c*/ 	.byte	0x03, 0x1b
        /*001e*/ 	.short	0x00a8


	//----- nvinfo : EIATTR_MERCURY_ISA_VERSION
	.align		4
        /*0020*/ 	.byte	0x03, 0x5f
        /*0022*/ 	.short	0x0101


	//----- nvinfo : EIATTR_VRC_CTA_INIT_COUNT
	.align		4
        /*0024*/ 	.byte	0x02, 0x4a
	.zero		1
	.zero		1


	//----- nvinfo : EIATTR_EXIT_INSTR_OFFSETS
	.align		4
        /*0028*/ 	.byte	0x04, 0x1c
        /*002a*/ 	.short	(.L_232 - .L_231)


	//   ....[0]....
.L_231:
        /*002c*/ 	.word	0x00000010


	//----- nvinfo : EIATTR_MAX_THREADS
	.align		4
.L_232:
        /*0030*/ 	.byte	0x04, 0x05
        /*0032*/ 	.short	(.L_234 - .L_233)
.L_233:
        /*0034*/ 	.word	0x00000180
        /*0038*/ 	.word	0x00000001
        /*003c*/ 	.word	0x00000001


	//----- nvinfo : EIATTR_CBANK_PARAM_SIZE
	.align		4
.L_234:
        /*0040*/ 	.byte	0x03, 0x19
        /*0042*/ 	.short	0x0a80


	//----- nvinfo : EIATTR_PARAM_CBANK
	.align		4
        /*0044*/ 	.byte	0x04, 0x0a
        /*0046*/ 	.short	(.L_236 - .L_235)
	.align		4
.L_235:
        /*0048*/ 	.word	index@(.nv.constant0._ZN7cutlass13device_kernelIN5flash11enable_sm90INS1_16FlashAttnFwdSm90INS1_25CollectiveMainloopFwdSm90ILi2EN4cute5tupleIJNS5_1CILi1EEES8_S8_EEENS6_IJNS7_ILi128EEENS7_ILi96EEENS7_ILi64EEEEEELi256ENS_10bfloat16_tEfNS_4arch4Sm90ELb0ELb1ELb1ELb1ELb1ELb1ELb0ELb1ELb0ELb1ELb1ELb0EEENS1_21CollectiveEpilogueFwdINS6_IJSA_NS7_ILi256EEESB_EEES9_SE_SG_Li256ELb1ELb1ELb1ELb0EEENS1_36VarlenDynamicPersistentTileSchedulerILi128ELi96ELi256ELi128ELb1ELb1ELb1ELb1ELb0ELb1EEEEEEEEEvNT_6ParamsE)
        /*004c*/ 	.short	0x0380
        /*004e*/ 	.short	0x0a80


	//----- nvinfo : EIATTR_SW_WAR
	.align		4
.L_236:
        /*0050*/ 	.byte	0x04, 0x36
        /*0052*/ 	.short	(.L_238 - .L_237)
.L_237:
        /*0054*/ 	.word	0x00000008
.L_238:


//--------------------- .nv.info._ZN7cutlass13device_kernelIN5flash11enable_sm90INS1_16FlashAttnFwdSm90INS1_25CollectiveMainloopFwdSm90ILi2EN4cute5tupleIJNS5_1CILi1EEES8_S8_EEENS6_IJNS7_ILi128EEENS7_ILi96EEENS7_ILi64EEEEEELi256ENS_10bfloat16_tEfNS_4arch4Sm90ELb0ELb1ELb1ELb1ELb1ELb0ELb1ELb1ELb0ELb1ELb1ELb0EEENS1_21CollectiveEpilogueFwdINS6_IJSA_NS7_ILi256EEESB_EEES9_SE_SG_Li256ELb1ELb1ELb1ELb0EEENS1_36VarlenDynamicPersistentTileSchedulerILi128ELi96ELi256ELi128ELb1ELb1ELb1ELb1ELb0ELb1EEEEEEEEEvNT_6ParamsE --------------------------
	.section	.nv.info._ZN7cutlass13device_kernelIN5flash11enable_sm90INS1_16FlashAttnFwdSm90INS1_25CollectiveMainloopFwdSm90ILi2EN4cute5tupleIJNS5_1CILi1EEES8_S8_EEENS6_IJNS7_ILi128EEENS7_ILi96EEENS7_ILi64EEEEEELi256ENS_10bfloat16_tEfNS_4arch4Sm90ELb0ELb1ELb1ELb1ELb1ELb0ELb1ELb1ELb0ELb1ELb1ELb0EEENS1_21CollectiveEpilogueFwdINS6_IJSA_NS7_ILi256EEESB_EEES9_SE_SG_Li256ELb1ELb1ELb1ELb0EEENS1_36VarlenDynamicPersistentTileSchedulerILi128ELi96ELi256ELi128ELb1ELb1ELb1ELb1ELb0ELb1EEEEEEEEEvNT_6ParamsE,"",@"SHT_CUDA_INFO"
	.sectionflags	@""
	.align	4


	//----- nvinfo : EIATTR_CUDA_API_VERSION
	.align		4
        /*0000*/ 	.byte	0x04, 0x37
        /*0002*/ 	.short	(.L_240 - .L_239)
.L_239:
        /*0004*/ 	.word	0x00000082


	//----- nvinfo : EIATTR_KPARAM_INFO
	.align		4
.L_240:
        /*0008*/ 	.byte	0x04, 0x17
        /*000a*/ 	.short	(.L_242 - .L_241)
.L_241:
        /*000c*/ 	.word	0x00000000
        /*0010*/ 	.short	0x0000
        /*0012*/ 	.short	0x0000
        /*0014*/ 	.byte	0x00, 0xf0, 0x01, 0x2e


	//----- nvinfo : EIATTR_SPARSE_MMA_MASK
	.align		4
.L_242:
        /*0018*/ 	.byte	0x03, 0x50
        /*001a*/ 	.short	0x0000


	//----- nvinfo : EIATTR_MAXREG_COUNT
	.align		4
        /*001c*/ 	.byte	0x03, 0x1b
        /*001e*/ 	.short	0x00a8


	//----- nvinfo : EIATTR_MERCURY_ISA_VERSION
	.align		4
        /*0020*/ 	.byte	0x03, 0x5f
        /*0022*/ 	.short	0x0101


	//----- nvinfo : EIATTR_VRC_CTA_INIT_COUNT
	.align		4
        /*0024*/ 	.byte	0x02, 0x4a
	.zero		1
	.zero		1


	//----- nvinfo : EIATTR_EXIT_INSTR_OFFSETS
	.align		4
        /*0028*/ 	.byte	0x04, 0x1c
        /*002a*/ 	.short	(.L_244 - .L_243)


	//   ....[0]....
.L_243:
        /*002c*/ 	.word	0x00000010


	//----- nvinfo : EIATTR_MAX_THREADS
	.align		4
.L_244:
        /*0030*/ 	.byte	0x04, 0x05
        /*0032*/ 	.short	(.L_246 - .L_245)
.L_245:
        /*0034*/ 	.word	0x00000180
        /*0038*/ 	.word	0x00000001
        /*003c*/ 	.word	0x00000001


	//----- nvinfo : EIATTR_CBANK_PARAM_SIZE
	.align		4
.L_246:
        /*0040*/ 	.byte	0x03, 0x19
        /*0042*/ 	.short	0x0b80


	//----- nvinfo : EIATTR_PARAM_CBANK
	.align		4
        /*0044*/ 	.byte	0x04, 0x0a
        /*0046*/ 	.short	(.L_248 - .L_247)
	.align		4
.L_247:
        /*0048*/ 	.word	index@(.nv.constant0._ZN7cutlass13device_kernelIN5flash11enable_sm90INS1_16FlashAttnFwdSm90INS1_25CollectiveMainloopFwdSm90ILi2EN4cute5tupleIJNS5_1CILi1EEES8_S8_EEENS6_IJNS7_ILi128EEENS7_ILi96EEENS7_ILi64EEEEEELi256ENS_10bfloat16_tEfNS_4arch4Sm90ELb0ELb1ELb1ELb1ELb1ELb0ELb1ELb1ELb0ELb1ELb1ELb0EEENS1_21CollectiveEpilogueFwdINS6_IJSA_NS7_ILi256EEESB_EEES9_SE_SG_Li256ELb1ELb1ELb1ELb0EEENS1_36VarlenDynamicPersistentTileSchedulerILi128ELi96ELi256ELi128ELb1ELb1ELb1ELb1ELb0ELb1EEEEEEEEEvNT_6ParamsE)
        /*004c*/ 	.short	0x0380
        /*004e*/ 	.short	0x0b80


	//----- nvinfo : EIATTR_SW_WAR
	.align		4
.L_248:
        /*0050*/ 	.byte	0x04, 0x36
        /*0052*/ 	.short	(.L_250 - .L_249)
.L_249:
        /*0054*/ 	.word	0x00000008
.L_250:


//--------------------- .nv.info._ZN7cutlass13device_kernelIN5flash11enable_sm90INS1_16FlashAttnFwdSm90INS1_25CollectiveMainloopFwdSm90ILi2EN4cute5tupleIJNS5_1CILi1EEES8_S8_EEENS6_IJNS7_ILi128EEENS7_ILi96EEENS7_ILi64EEEEEELi256ENS_10bfloat16_tEfNS_4arch4Sm90ELb0ELb1ELb1ELb1ELb1ELb1ELb1ELb1ELb0ELb1ELb1ELb0EEENS1_21CollectiveEpilogueFwdINS6_IJSA_NS7_ILi256EEESB_EEES9_SE_SG_Li256ELb1ELb1ELb1ELb0EEENS1_36VarlenDynamicPersistentTileSchedulerILi128ELi96ELi256ELi128ELb1ELb1ELb1ELb1ELb0ELb1EEEEEEEEEvNT_6ParamsE --------------------------
	.section	.nv.info._ZN7cutlass13device_kernelIN5flash11enable_sm90INS1_16FlashAttnFwdSm90INS1_25CollectiveMainloopFwdSm90ILi2EN4cute5tupleIJNS5_1CILi1EEES8_S8_EEENS6_IJNS7_ILi128EEENS7_ILi96EEENS7_ILi64EEEEEELi256ENS_10bfloat16_tEfNS_4arch4Sm90ELb0ELb1ELb1ELb1ELb1ELb1ELb1ELb1ELb0ELb1ELb1ELb0EEENS1_21CollectiveEpilogueFwdINS6_IJSA_NS7_ILi256EEESB_EEES9_SE_SG_Li256ELb1ELb1ELb1ELb0EEENS1_36VarlenDynamicPersistentTileSchedulerILi128ELi96ELi256ELi128ELb1ELb1ELb1ELb1ELb0ELb1EEEEEEEEEvNT_6ParamsE,"",@"SHT_CUDA_INFO"
	.sectionflags	@""
	.align	4


	//----- nvinfo : EIATTR_CUDA_API_VERSION
	.align		4
        /*0000*/ 	.byte	0x04, 0x37
        /*0002*/ 	.short	(.L_252 - .L_251)
.L_251:
        /*0004*/ 	.word	0x00000082


	//----- nvinfo : EIATTR_KPARAM_INFO
	.align		4
.L_252:
        /*0008*/ 	.byte	0x04, 0x17
        /*000a*/ 	.short	(.L_254 - .L_253)
.L_253:
        /*000c*/ 	.word	0x00000000
        /*0010*/ 	.short	0x0000
        /*0012*/ 	.short	0x0000
        /*0014*/ 	.byte	0x00, 0xf0, 0x01, 0x2e


	//----- nvinfo : EIATTR_SPARSE_MMA_MASK
	.align		4
.L_254:
        /*0018*/ 	.byte	0x03, 0x50
        /*001a*/ 	.short	0x0000


	//----- nvinfo : EIATTR_MAXREG_COUNT
	.align		4
        /*001c*/ 	.byte	0x03, 0x1b
        /*001e*/ 	.short	0x00a8


	//----- nvinfo : EIATTR_MERCURY_ISA_VERSION
	.align		4
        /*0020*/ 	.byte	0x03, 0x5f
        /*0022*/ 	.short	0x0101


	//----- nvinfo : EIATTR_VRC_CTA_INIT_COUNT
	.align		4
        /*0024*/ 	.byte	0x02, 0x4a
	.zero		1
	.zero		1


	//----- nvinfo : EIATTR_EXIT_INSTR_OFFSETS
	.align		4
        /*0028*/ 	.byte	0x04, 0x1c
        /*002a*/ 	.short	(.L_256 - .L_255)


	//   ....[0]....
.L_255:
        /*002c*/ 	.word	0x00000010


	//----- nvinfo : EIATTR_MAX_THREADS
	.align		4
.L_256:
        /*0030*/ 	.byte	0x04, 0x05
        /*0032*/ 	.short	(.L_258 - .L_257)
.L_257:
        /*0034*/ 	.word	0x00000180
        /*0038*/ 	.word	0x00000001
        /*003c*/ 	.word	0x00000001


	//----- nvinfo : EIATTR_CBANK_PARAM_SIZE
	.align		4
.L_258:
        /*0040*/ 	.byte	0x03, 0x19
        /*0042*/ 	.short	0x0b80


	//----- nvinfo : EIATTR_PARAM_CBANK
	.align		4
        /*0044*/ 	.byte	0x04, 0x0a
        /*0046*/ 	.short	(.L_260 - .L_259)
	.align		4
.L_259:
        /*0048*/ 	.word	index@(.nv.constant0._ZN7cutlass13device_kernelIN5flash11enable_sm90INS1_16FlashAttnFwdSm90INS1_25CollectiveMainloopFwdSm90ILi2EN4cute5tupleIJNS5_1CILi1EEES8_S8_EEENS6_IJNS7_ILi128EEENS7_ILi96EEENS7_ILi64EEEEEELi256ENS_10bfloat16_tEfNS_4arch4Sm90ELb0ELb1ELb1ELb1ELb1ELb1ELb1ELb1ELb0ELb1ELb1ELb0EEENS1_21CollectiveEpilogueFwdINS6_IJSA_NS7_ILi256EEESB_EEES9_SE_SG_Li256ELb1ELb1ELb1ELb0EEENS1_36VarlenDynamicPersistentTileSchedulerILi128ELi96ELi256ELi128ELb1ELb1ELb1ELb1ELb0ELb1EEEEEEEEEvNT_6ParamsE)
        /*004c*/ 	.short	0x0380
        /*004e*/ 	.short	0x0b80


	//----- nvinfo : EIATTR_SW_WAR
	.align		4
.L_260:
        /*0050*/ 	.byte	0x04, 0x36
        /*0052*/ 	.short	(.L_262 - .L_261)
.L_261:
        /*0054*/ 	.word	0x00000008
.L_262:


//--------------------- .nv.info._ZN7cutlass13device_kernelIN5flash11enable_sm90INS1_16FlashAttnFwdSm90INS1_25CollectiveMainloopFwdSm90ILi2EN4cute5tupleIJNS5_1CILi1EEES8_S8_EEENS6_IJNS7_ILi128EEENS7_ILi96EEENS7_ILi64EEEEEELi256ENS_10bfloat16_tEfNS_4arch4Sm90ELb1ELb0ELb1ELb0ELb1ELb0ELb0ELb1ELb0ELb1ELb1ELb0EEENS1_21CollectiveEpilogueFwdINS6_IJSA_NS7_ILi256EEESB_EEES9_SE_SG_Li256ELb0ELb1ELb1ELb0EEENS1_19SingleTileSchedulerILb0ELb1ELb1ELi128EEEEEEEEEvNT_6ParamsE --------------------------
	.section	.nv.info._ZN7cutlass13device_kernelIN5flash11enable_sm90INS1_16FlashAttnFwdSm90INS1_25CollectiveMainloopFwdSm90ILi2EN4cute5tupleIJNS5_1CILi1EEES8_S8_EEENS6_IJNS7_ILi128EEENS7_ILi96EEENS7_ILi64EEEEEELi256ENS_10bfloat16_tEfNS_4arch4Sm90ELb1ELb0ELb1ELb0ELb1ELb0ELb0ELb1ELb0ELb1ELb1ELb0EEENS1_21CollectiveEpilogueFwdINS6_IJSA_NS7_ILi256EEESB_EEES9_SE_SG_Li256ELb0ELb1ELb1ELb0EEENS1_19SingleTileSchedulerILb0ELb1ELb1ELi128EEEEEEEEEvNT_6ParamsE,"",@"SHT_CUDA_INFO"
	.sectionflags	@""
	.align	4


	//----- nvinfo : EIATTR_CUDA_API_VERSION
	.align		4
        /*0000*/ 	.byte	0x04, 0x37
        /*0002*/ 	.short	(.L_264 - .L_263)
.L_263:
        /*0004*/ 	.word	0x00000082


	//----- nvinfo : EIATTR_KPARAM_INFO
	.align		4
.L_264:
        /*0008*/ 	.byte	0x04, 0x17
        /*000a*/ 	.short	(.L_266 - .L_265)
.L_265:
        /*000c*/ 	.word	0x00000000
        /*0010*/ 	.short	0x0000
        /*0012*/ 	.short	0x0000
        /*0014*/ 	.byte	0x00, 0xf0, 0x01, 0x28


	//----- nvinfo : EIATTR_SPARSE_MMA_MASK
	.align		4
.L_266:
        /*0018*/ 	.byte	0x03, 0x50
        /*001a*/ 	.short	0x0000


	//----- nvinfo : EIATTR_MAXREG_COUNT
	.align		4
        /*001c*/ 	.byte	0x03, 0x1b
        /*001e*/ 	.short	0x00a8


	//----- nvinfo : EIATTR_MERCURY_ISA_VERSION
	.align		4
        /*0020*/ 	.byte	0x03, 0x5f
        /*0022*/ 	.short	0x0101


	//----- nvinfo : EIATTR_VRC_CTA_INIT_COUNT
	.align		4
        /*0024*/ 	.byte	0x02, 0x4a
	.zero		1
	.zero		1


	//----- nvinfo : EIATTR_EXIT_INSTR_OFFSETS
	.align		4
        /*0028*/ 	.byte	0x04, 0x1c
        /*002a*/ 	.short	(.L_268 - .L_267)


	//   ....[0]....
.L_267:
        /*002c*/ 	.word	0x00000010


	//----- nvinfo : EIATTR_MAX_THREADS
	.align		4
.L_268:
        /*0030*/ 	.byte	0x04, 0x05
        /*0032*/ 	.short	(.L_270 - .L_269)
.L_269:
        /*0034*/ 	.word	0x00000180
        /*0038*/ 	.word	0x00000001
        /*003c*/ 	.word	0x00000001


	//----- nvinfo : EIATTR_CBANK_PARAM_SIZE
	.align		4
.L_270:
        /*0040*/ 	.byte	0x03, 0x19
        /*0042*/ 	.short	0x0a00


	//----- nvinfo : EIATTR_PARAM_CBANK
	.align		4
        /*0044*/ 	.byte	0x04, 0x0a
        /*0046*/ 	.short	(.L_272 - .L_271)
	.align		4
.L_271:
        /*0048*/ 	.word	index@(.nv.constant0._ZN7cutlass13device_kernelIN5flash11enable_sm90INS1_16FlashAttnFwdSm90INS1_25CollectiveMainloopFwdSm90ILi2EN4cute5tupleIJNS5_1CILi1EEES8_S8_EEENS6_IJNS7_ILi128EEENS7_ILi96EEENS7_ILi64EEEEEELi256ENS_10bfloat16_tEfNS_4arch4Sm90ELb1ELb0ELb1ELb0ELb1ELb0ELb0ELb1ELb0ELb1ELb1ELb0EEENS1_21CollectiveEpilogueFwdINS6_IJSA_NS7_ILi256EEESB_EEES9_SE_SG_Li256ELb0ELb1ELb1ELb0EEENS1_19SingleTileSchedulerILb0ELb1ELb1ELi128EEEEEEEEEvNT_6ParamsE)
        /*004c*/ 	.short	0x0380
        /*004e*/ 	.short	0x0a00


	//----- nvinfo : EIATTR_SW_WAR
	.align		4
.L_272:
        /*0050*/ 	.byte	0x04, 0x36
        /*0052*/ 	.short	(.L_274 - .L_273)
.L_273:
        /*0054*/ 	.word	0x00000008
.L_274:


//--------------------- .nv.info._ZN7cutlass13device_kernelIN5flash11enable_sm90INS1_16FlashAttnFwdSm90INS1_25CollectiveMainloopFwdSm90ILi2EN4cute5tupleIJNS5_1CILi1EEES8_S8_EEENS6_IJNS7_ILi128EEENS7_ILi96EEENS7_ILi64EEEEEELi256ENS_10bfloat16_tEfNS_4arch4Sm90ELb1ELb0ELb1ELb0ELb1ELb0ELb1ELb1ELb0ELb1ELb1ELb0EEENS1_21CollectiveEpilogueFwdINS6_IJSA_NS7_ILi256EEESB_EEES9_SE_SG_Li256ELb0ELb1ELb1ELb0EEENS1_19SingleTileSchedulerILb0ELb1ELb1ELi128EEEEEEEEEvNT_6ParamsE --------------------------
	.section	.nv.info._ZN7cutlass13device_kernelIN5flash11enable_sm90INS1_16FlashAttnFwdSm90INS1_25CollectiveMainloopFwdSm90ILi2EN4cute5tupleIJNS5_1CILi1EEES8_S8_EEENS6_IJNS7_ILi128EEENS7_ILi96EEENS7_ILi64EEEEEELi256ENS_10bfloat16_tEfNS_4arch4Sm90ELb1ELb0ELb1ELb0ELb1ELb0ELb1ELb1ELb0ELb1ELb1ELb0EEENS1_21CollectiveEpilogueFwdINS6_IJSA_NS7_ILi256EEESB_EEES9_SE_SG_Li256ELb0ELb1ELb1ELb0EEENS1_19SingleTileSchedulerILb0ELb1ELb1ELi128EEEEEEEEEvNT_6ParamsE,"",@"SHT_CUDA_INFO"
	.sectionflags	@""
	.align	4


	//----- nvinfo : EIATTR_CUDA_API_VERSION
	.align		4
        /*0000*/ 	.byte	0x04, 0x37
        /*0002*/ 	.short	(.L_276 - .L_275)
.L_275:
        /*0004*/ 	.word	0x00000082


	//----- nvinfo : EIATTR_KPARAM_INFO
	.align		4
.L_276:
        /*0008*/ 	.byte	0x04, 0x17
        /*000a*/ 	.short	(.L_278 - .L_277)
.L_277:
        /*000c*/ 	.word	0x00000000
        /*0010*/ 	.short	0x0000
        /*0012*/ 	.short	0x0000
        /*0014*/ 	.byte	0x00, 0xf0, 0x01, 0x2c


	//----- nvinfo : EIATTR_SPARSE_MMA_MASK
	.align		4
.L_278:
        /*0018*/ 	.byte	0x03, 0x50
        /*001a*/ 	.short	0x0000


	//----- nvinfo : EIATTR_MAXREG_COUNT
	.align		4
        /*001c*/ 	.byte	0x03, 0x1b
        /*001e*/ 	.short	0x00a8


	//----- nvinfo : EIATTR_MERCURY_ISA_VERSION
	.align		4
        /*0020*/ 	.byte	0x03, 0x5f
        /*0022*/ 	.short	0x0101


	//----- nvinfo : EIATTR_VRC_CTA_INIT_COUNT
	.align		4
        /*0024*/ 	.byte	0x02, 0x4a
	.zero		1
	.zero		1


	//----- nvinfo : EIATTR_EXIT_INSTR_OFFSETS
	.align		4
        /*0028*/ 	.byte	0x04, 0x1c
        /*002a*/ 	.short	(.L_280 - .L_279)


	//   ....[0]....
.L_279:
        /*002c*/ 	.word	0x00000010


	//----- nvinfo : EIATTR_MAX_THREADS
	.align		4
.L_280:
        /*0030*/ 	.byte	0x04, 0x05
        /*0032*/ 	.short	(.L_282 - .L_281)
.L_281:
        /*0034*/ 	.word	0x00000180
        /*0038*/ 	.word	0x00000001
        /*003c*/ 	.word	0x00000001


	//----- nvinfo : EIATTR_CBANK_PARAM_SIZE
	.align		4
.L_282:
        /*0040*/ 	.byte	0x03, 0x19
        /*0042*/ 	.short	0x0b00


	//----- nvinfo : EIATTR_PARAM_CBANK
	.align		4
        /*0044*/ 	.byte	0x04, 0x0a
        /*0046*/ 	.short	(.L_284 - .L_283)
	.align		4
.L_283:
        /*0048*/ 	.word	index@(.nv.constant0._ZN7cutlass13device_kernelIN5flash11enable_sm90INS1_16FlashAttnFwdSm90INS1_25CollectiveMainloopFwdSm90ILi2EN4cute5tupleIJNS5_1CILi1EEES8_S8_EEENS6_IJNS7_ILi128EEENS7_ILi96EEENS7_ILi64EEEEEELi256ENS_10bfloat16_tEfNS_4arch4Sm90ELb1ELb0ELb1ELb0ELb1ELb0ELb1ELb1ELb0ELb1ELb1ELb0EEENS1_21CollectiveEpilogueFwdINS6_IJSA_NS7_ILi256EEESB_EEES9_SE_SG_Li256ELb0ELb1ELb1ELb0EEENS1_19SingleTileSchedulerILb0ELb1ELb1ELi128EEEEEEEEEvNT_6ParamsE)
        /*004c*/ 	.short	0x0380
        /*004e*/ 	.short	0x0b00


	//----- nvinfo : EIATTR_SW_WAR
	.align		4
.L_284:
        /*0050*/ 	.byte	0x04, 0x36
        /*0052*/ 	.short	(.L_286 - .L_285)
.L_285:
        /*0054*/ 	.word	0x00000008
.L_286:


//--------------------- .nv.info._ZN7cutlass13device_kernelIN5flash11enable_sm90INS1_16FlashAttnFwdSm90INS1_25CollectiveMainloopFwdSm90ILi2EN4cute5tupleIJNS5_1CILi1EEES8_S8_EEENS6_IJNS7_ILi128EEENS7_ILi96EEENS7_ILi64EEEEEELi256ENS_10bfloat16_tEfNS_4arch4Sm90ELb1ELb0ELb1ELb1ELb1ELb0ELb0ELb1ELb0ELb1ELb1ELb0EEENS1_21CollectiveEpilogueFwdINS6_IJSA_NS7_ILi256EEESB_EEES9_SE_SG_Li256ELb1ELb1ELb1ELb0EEENS1_36VarlenDynamicPersistentTileSchedulerILi128ELi96ELi256ELi128ELb1ELb1ELb1ELb1ELb1ELb1EEEEEEEEEvNT_6ParamsE --------------------------
	.section	.nv.info._ZN7cutlass13device_kernelIN5flash11enable_sm90INS1_16FlashAttnFwdSm90INS1_25CollectiveMainloopFwdSm90ILi2EN4cute5tupleIJNS5_1CILi1EEES8_S8_EEENS6_IJNS7_ILi128EEENS7_ILi96EEENS7_ILi64EEEEEELi256ENS_10bfloat16_tEfNS_4arch4Sm90ELb1ELb0ELb1ELb1ELb1ELb0ELb0ELb1ELb0ELb1ELb1ELb0EEENS1_21CollectiveEpilogueFwdINS6_IJSA_NS7_ILi256EEESB_EEES9_SE_SG_Li256ELb1ELb1ELb1ELb0EEENS1_36VarlenDynamicPersistentTileSchedulerILi128ELi96ELi256ELi128ELb1ELb1ELb1ELb1ELb1ELb1EEEEEEEEEvNT_6ParamsE,"",@"SHT_CUDA_INFO"
	.sectionflags	@""
	.align	4


	//----- nvinfo : EIATTR_CUDA_API_VERSION
	.align		4
        /*0000*/ 	.byte	0x04, 0x37
        /*0002*/ 	.short	(.L_288 - .L_287)
.L_287:
        /*0004*/ 	.word	0x00000082


	//----- nvinfo : EIATTR_KPARAM_INFO
	.align		4
.L_288:
        /*0008*/ 	.byte	0x04, 0x17
        /*000a*/ 	.short	(.L_290 - .L_289)
.L_289:
        /*000c*/ 	.word	0x00000000
        /*0010*/ 	.short	0x0000
        /*0012*/ 	.short	0x0000
        /*0014*/ 	.byte	0x00, 0xf0, 0x01, 0x2a


	//----- nvinfo : EIATTR_SPARSE_MMA_MASK
	.align		4
.L_290:
        /*0018*/ 	.byte	0x03, 0x50
        /*001a*/ 	.short	0x0000


	//----- nvinfo : EIATTR_MAXREG_COUNT
	.align		4
        /*001c*/ 	.byte	0x03, 0x1b
        /*001e*/ 	.short	0x00a8


	//----- nvinfo : EIATTR_MERCURY_ISA_VERSION
	.align		4
        /*0020*/ 	.byte	0x03, 0x5f
        /*0022*/ 	.short	0x0101


	//----- nvinfo : EIATTR_VRC_CTA_INIT_COUNT
	.align		4
        /*0024*/ 	.byte	0x02, 0x4a
	.zero		1
	.zero		1


	//----- nvinfo : EIATTR_EXIT_INSTR_OFFSETS
	.align		4
        /*0028*/ 	.byte	0x04, 0x1c
        /*002a*/ 	.short	(.L_292 - .L_291)


	//   ....[0]....
.L_291:
        /*002c*/ 	.word	0x00000010


	//----- nvinfo : EIATTR_MAX_THREADS
	.align		4
.L_292:
        /*0030*/ 	.byte	0x04, 0x05
        /*0032*/ 	.short	(.L_294 - .L_293)
.L_293:
        /*0034*/ 	.word	0x00000180
        /*0038*/ 	.word	0x00000001
        /*003c*/ 	.word	0x00000001


	//----- nvinfo : EIATTR_CBANK_PARAM_SIZE
	.align		4
.L_294:
        /*0040*/ 	.byte	0x03, 0x19
        /*0042*/ 	.short	0x0a80


	//----- nvinfo : EIATTR_PARAM_CBANK
	.align		4
        /*0044*/ 	.byte	0x04, 0x0a
        /*0046*/ 	.short	(.L_296 - .L_295)
	.align		4
.L_295:
        /*0048*/ 	.word	index@(.nv.constant0._ZN7cutlass13device_kernelIN5flash11enable_sm90INS1_16FlashAttnFwdSm90INS1_25CollectiveMainloopFwdSm90ILi2EN4cute5tupleIJNS5_1CILi1EEES8_S8_EEENS6_IJNS7_ILi128EEENS7_ILi96EEENS7_ILi64EEEEEELi256ENS_10bfloat16_tEfNS_4arch4Sm90ELb1ELb0ELb1ELb1ELb1ELb0ELb0ELb1ELb0ELb1ELb1ELb0EEENS1_21CollectiveEpilogueFwdINS6_IJSA_NS7_ILi256EEESB_EEES9_SE_SG_Li256ELb1ELb1ELb1ELb0EEENS1_36VarlenDynamicPersistentTileSchedulerILi128ELi96ELi256ELi128ELb1ELb1ELb1ELb1ELb1ELb1EEEEEEEEEvNT_6ParamsE)
        /*004c*/ 	.short	0x0380
        /*004e*/ 	.short	0x0a80


	//----- nvinfo : EIATTR_SW_WAR
	.align		4
.L_296:
        /*0050*/ 	.byte	0x04, 0x36
        /*0052*/ 	.short	(.L_298 - .L_297)
.L_297:
        /*0054*/ 	.word	0x00000008
.L_298:


//--------------------- .nv.info._ZN7cutlass13device_kernelIN5flash11enable_sm90INS1_16FlashAttnFwdSm90INS1_25CollectiveMainloopFwdSm90ILi2EN4cute5tupleIJNS5_1CILi1EEES8_S8_EEENS6_IJNS7_ILi128EEENS7_ILi96EEENS7_ILi64EEEEEELi256ENS_10bfloat16_tEfNS_4arch4Sm90ELb1ELb0ELb1ELb1ELb1ELb1ELb0ELb1ELb0ELb1ELb1ELb0EEENS1_21CollectiveEpilogueFwdINS6_IJSA_NS7_ILi256EEESB_EEES9_SE_SG_Li256ELb1ELb1ELb1ELb0EEENS1_36VarlenDynamicPersistentTileSchedulerILi128ELi96ELi256ELi128ELb1ELb1ELb1ELb1ELb1ELb1EEEEEEEEEvNT_6ParamsE --------------------------
	.section	.nv.info._ZN7cutlass13device_kernelIN5flash11enable_sm90INS1_16FlashAttnFwdSm90INS1_25CollectiveMainloopFwdSm90ILi2EN4cute5tupleIJNS5_1CILi1EEES8_S8_EEENS6_IJNS7_ILi128EEENS7_ILi96EEENS7_ILi64EEEEEELi256ENS_10bfloat16_tEfNS_4arch4Sm90ELb1ELb0ELb1ELb1ELb1ELb1ELb0ELb1ELb0ELb1ELb1ELb0EEENS1_21CollectiveEpilogueFwdINS6_IJSA_NS7_ILi256EEESB_EEES9_SE_SG_Li256ELb1ELb1ELb1ELb0EEENS1_36VarlenDynamicPersistentTileSchedulerILi128ELi96ELi256ELi128ELb1ELb1ELb1ELb1ELb1ELb1EEEEEEEEEvNT_6ParamsE,"",@"SHT_CUDA_INFO"
	.sectionflags	@""
	.align	4


	//----- nvinfo : EIATTR_CUDA_API_VERSION
	.align		4
        /*0000*/ 	.byte	0x04, 0x37
        /*0002*/ 	.short	(.L_300 - .L_299)
.L_299:
        /*0004*/ 	.word	0x00000082


	//----- nvinfo : EIATTR_KPARAM_INFO
	.align		4
.L_300:
        /*0008*/ 	.byte	0x04, 0x17
        /*000a*/ 	.short	(.L_302 - .L_301)
.L_301:
        /*000c*/ 	.word	0x00000000
        /*0010*/ 	.short	0x0000
        /*0012*/ 	.short	0x0000
        /*0014*/ 	.byte	0x00, 0xf0, 0x01, 0x2a


	//----- nvinfo : EIATTR_SPARSE_MMA_MASK
	.align		4
.L_302:
        /*0018*/ 	.byte	0x03, 0x50
        /*001a*/ 	.short	0x0000


	//----- nvinfo : EIATTR_MAXREG_COUNT
	.align		4
        /*001c*/ 	.byte	0x03, 0x1b
        /*001e*/ 	.short	0x00a8


	//----- nvinfo : EIATTR_MERCURY_ISA_VERSION
	.align		4
        /*0020*/ 	.byte	0x03, 0x5f
        /*0022*/ 	.short	0x0101


	//----- nvinfo : EIATTR_VRC_CTA_INIT_COUNT
	.align		4
        /*0024*/ 	.byte	0x02, 0x4a
	.zero		1
	.zero		1


	//----- nvinfo : EIATTR_EXIT_INSTR_OFFSETS
	.align		4
        /*0028*/ 	.byte	0x04, 0x1c
        /*002a*/ 	.short	(.L_304 - .L_303)


	//   ....[0]....
.L_303:
        /*002c*/ 	.word	0x00000010


	//----- nvinfo : EIATTR_MAX_THREADS
	.align		4
.L_304:
        /*0030*/ 	.byte	0x04, 0x05
        /*0032*/ 	.short	(.L_306 - .L_305)
.L_305:
        /*0034*/ 	.word	0x00000180
        /*0038*/ 	.word	0x00000001
        /*003c*/ 	.word	0x00000001


	//----- nvinfo : EIATTR_CBANK_PARAM_SIZE
	.align		4
.L_306:
        /*0040*/ 	.byte	0x03, 0x19
        /*0042*/ 	.short	0x0a80


	//----- nvinfo : EIATTR_PARAM_CBANK
	.align		4
        /*0044*/ 	.byte	0x04, 0x0a
        /*0046*/ 	.short	(.L_308 - .L_307)
	.align		4
.L_307:
        /*0048*/ 	.word	index@(.nv.constant0._ZN7cutlass13device_kernelIN5flash11enable_sm90INS1_16FlashAttnFwdSm90INS1_25CollectiveMainloopFwdSm90ILi2EN4cute5tupleIJNS5_1CILi1EEES8_S8_EEENS6_IJNS7_ILi128EEENS7_ILi96EEENS7_ILi64EEEEEELi256ENS_10bfloat16_tEfNS_4arch4Sm90ELb1ELb0ELb1ELb1ELb1ELb1ELb0ELb1ELb0ELb1ELb1ELb0EEENS1_21CollectiveEpilogueFwdINS6_IJSA_NS7_ILi256EEESB_EEES9_SE_SG_Li256ELb1ELb1ELb1ELb0EEENS1_36VarlenDynamicPersistentTileSchedulerILi128ELi96ELi256ELi128ELb1ELb1ELb1ELb1ELb1ELb1EEEEEEEEEvNT_6ParamsE)
        /*004c*/ 	.short	0x0380
        /*004e*/ 	.short	0x0a80


	//----- nvinfo : EIATTR_SW_WAR
	.align		4
.L_308:
        /*0050*/ 	.byte	0x04, 0x36
        /*0052*/ 	.short	(.L_310 - .L_309)
.L_309:
        /*0054*/ 	.word	0x00000008
.L_310:


//--------------------- .nv.info._ZN7cutlass13device_kernelIN5flash11enable_sm90INS1_16FlashAttnFwdSm90INS1_25CollectiveMainloopFwdSm90ILi2EN4cute5tupleIJNS5_1CILi1EEES8_S8_EEENS6_IJNS7_ILi128EEENS7_ILi96EEENS7_ILi64EEEEEELi256ENS_10bfloat16_tEfNS_4arch4Sm90ELb1ELb0ELb1ELb1ELb1ELb0ELb1ELb1ELb0ELb1ELb1ELb0EEENS1_21CollectiveEpilogueFwdINS6_IJSA_NS7_ILi256EEESB_EEES9_SE_SG_Li256ELb1ELb1ELb1ELb0EEENS1_36VarlenDynamicPersistentTileSchedulerILi128ELi96ELi256ELi128ELb1ELb1ELb1ELb1ELb1ELb1EEEEEEEEEvNT_6ParamsE --------------------------
	.section	.nv.info._ZN7cutlass13device_kernelIN5flash11enable_sm90INS1_16FlashAttnFwdSm90INS1_25CollectiveMainloopFwdSm90ILi2EN4cute5tupleIJNS5_1CILi1EEES8_S8_EEENS6_IJNS7_ILi128EEENS7_ILi96EEENS7_ILi64EEEEEELi256ENS_10bfloat16_tEfNS_4arch4Sm90ELb1ELb0ELb1ELb1ELb1ELb0ELb1ELb1ELb0ELb1ELb1ELb0EEENS1_21CollectiveEpilogueFwdINS6_IJSA_NS7_ILi256EEESB_EEES9_SE_SG_Li256ELb1ELb1ELb1ELb0EEENS1_36VarlenDynamicPersistentTileSchedulerILi128ELi96ELi256ELi128ELb1ELb1ELb1ELb1ELb1ELb1EEEEEEEEEvNT_6ParamsE,"",@"SHT_CUDA_INFO"
	.sectionflags	@""
	.align	4


	//----- nvinfo : EIATTR_CUDA_API_VERSION
	.align		4
        /*0000*/ 	.byte	0x04, 0x37
        /*0002*/ 	.short	(.L_312 - .L_311)
.L_311:
        /*0004*/ 	.word	0x00000082


	//----- nvinfo : EIATTR_KPARAM_INFO
	.align		4
.L_312:
        /*0008*/ 	.byte	0x04, 0x17
        /*000a*/ 	.short	(.L_314 - .L_313)
.L_313:
        /*000c*/ 	.word	0x00000000
        /*0010*/ 	.short	0x0000
        /*0012*/ 	.short	0x0000
        /*0014*/ 	.byte	0x00, 0xf0, 0x01, 0x2e


	//----- nvinfo : EIATTR_SPARSE_MMA_MASK
	.align		4
.L_314:
        /*0018*/ 	.byte	0x03, 0x50
        /*001a*/ 	.short	0x0000


	//----- nvinfo : EIATTR_MAXREG_COUNT
	.align		4
        /*001c*/ 	.byte	0x03, 0x1b
        /*001e*/ 	.short	0x00a8


	//----- nvinfo : EIATTR_MERCURY_ISA_VERSION
	.align		4
        /*0020*/ 	.byte	0x03, 0x5f
        /*0022*/ 	.short	0x0101


	//----- nvinfo : EIATTR_VRC_CTA_INIT_COUNT
	.align		4
        /*0024*/ 	.byte	0x02, 0x4a
	.zero		1
	.zero		1


	//----- nvinfo : EIATTR_EXIT_INSTR_OFFSETS
	.align		4
        /*0028*/ 	.byte	0x04, 0x1c
        /*002a*/ 	.short	(.L_316 - .L_315)


	//   ....[0]....
.L_315:
        /*002c*/ 	.word	0x00000010


	//----- nvinfo : EIATTR_MAX_THREADS
	.align		4
.L_316:
        /*0030*/ 	.byte	0x04, 0x05
        /*0032*/ 	.short	(.L_318 - .L_317)
.L_317:
        /*0034*/ 	.word	0x00000180
        /*0038*/ 	.word	0x00000001
        /*003c*/ 	.word	0x00000001


	//----- nvinfo : EIATTR_CBANK_PARAM_SIZE
	.align		4
.L_318:
        /*0040*/ 	.byte	0x03, 0x19
        /*0042*/ 	.short	0x0b80


	//----- nvinfo : EIATTR_PARAM_CBANK
	.align		4
        /*0044*/ 	.byte	0x04, 0x0a
        /*0046*/ 	.short	(.L_320 - .L_319)
	.align		4
.L_319:
        /*0048*/ 	.word	index@(.nv.constant0._ZN7cutlass13device_kernelIN5flash11enable_sm90INS1_16FlashAttnFwdSm90INS1_25CollectiveMainloopFwdSm90ILi2EN4cute5tupleIJNS5_1CILi1EEES8_S8_EEENS6_IJNS7_ILi128EEENS7_ILi96EEENS7_ILi64EEEEEELi256ENS_10bfloat16_tEfNS_4arch4Sm90ELb1ELb0ELb1ELb1ELb1ELb0ELb1ELb1ELb0ELb1ELb1ELb0EEENS1_21CollectiveEpilogueFwdINS6_IJSA_NS7_ILi256EEESB_EEES9_SE_SG_Li256ELb1ELb1ELb1ELb0EEENS1_36VarlenDynamicPersistentTileSchedulerILi128ELi96ELi256ELi128ELb1ELb1ELb1ELb1ELb1ELb1EEEEEEEEEvNT_6ParamsE)
        /*004c*/ 	.short	0x0380
        /*004e*/ 	.short	0x0b80


	//----- nvinfo : EIATTR_SW_WAR
	.align		4
.L_320:
        /*0050*/ 	.byte	0x04, 0x36
        /*0052*/ 	.short	(.L_322 - .L_321)
.L_321:
        /*0054*/ 	.word	0x00000008
.L_322:


//--------------------- .nv.info._ZN7cutlass13device_kernelIN5flash11enable_sm90INS1_16FlashAttnFwdSm90INS1_25CollectiveMainloopFwdSm90ILi2EN4cute5tupleIJNS5_1CILi1EEES8_S8_EEENS6_IJNS7_ILi128EEENS7_ILi96EEENS7_ILi64EEEEEELi256ENS_10bfloat16_tEfNS_4arch4Sm90ELb1ELb0ELb1ELb1ELb1ELb1ELb1ELb1ELb0ELb1ELb1ELb0EEENS1_21CollectiveEpilogueFwdINS6_IJSA_NS7_ILi256EEESB_EEES9_SE_SG_Li256ELb1ELb1ELb1ELb0EEENS1_36VarlenDynamicPersistentTileSchedulerILi128ELi96ELi256ELi128ELb1ELb1ELb1ELb1ELb1ELb1EEEEEEEEEvNT_6ParamsE --------------------------
	.section	.nv.info._ZN7cutlass13device_kernelIN5flash11enable_sm90INS1_16FlashAttnFwdSm90INS1_25CollectiveMainloopFwdSm90ILi2EN4cute5tupleIJNS5_1CILi1EEES8_S8_EEENS6_IJNS7_ILi128EEENS7_ILi96EEENS7_ILi64EEEEEELi256ENS_10bfloat16_tEfNS_4arch4Sm90ELb1ELb0ELb1ELb1ELb1ELb1ELb1ELb1ELb0ELb1ELb1ELb0EEENS1_21CollectiveEpilogueFwdINS6_IJSA_NS7_ILi256EEESB_EEES9_SE_SG_Li256ELb1ELb1ELb1ELb0EEENS1_36VarlenDynamicPersistentTileSchedulerILi128ELi96ELi256ELi128ELb1ELb1ELb1ELb1ELb1ELb1EEEEEEEEEvNT_6ParamsE,"",@"SHT_CUDA_INFO"
	.sectionflags	@""
	.align	4


	//----- nvinfo : EIATTR_CUDA_API_VERSION
	.align		4
        /*0000*/ 	.byte	0x04, 0x37
        /*0002*/ 	.short	(.L_324 - .L_323)
.L_323:
        /*0004*/ 	.word	0x00000082


	//----- nvinfo : EIATTR_KPARAM_INFO
	.align		4
.L_324:
        /*0008*/ 	.byte	0x04, 0x17
        /*000a*/ 	.short	(.L_326 - .L_325)
.L_325:
        /*000c*/ 	.word	0x00000000
        /*0010*/ 	.short	0x0000
        /*0012*/ 	.short	0x0000
        /*0014*/ 	.byte	0x00, 0xf0, 0x01, 0x2e


	//----- nvinfo : EIATTR_SPARSE_MMA_MASK
	.align		4
.L_326:
        /*0018*/ 	.byte	0x03, 0x50
        /*001a*/ 	.short	0x0000


	//----- nvinfo : EIATTR_MAXREG_COUNT
	.align		4
        /*001c*/ 	.byte	0x03, 0x1b
        /*001e*/ 	.short	0x00a8


	//----- nvinfo : EIATTR_MERCURY_ISA_VERSION
	.align		4
        /*0020*/ 	.byte	0x03, 0x5f
        /*0022*/ 	.short	0x0101


	//----- nvinfo : EIATTR_VRC_CTA_INIT_COUNT
	.align		4
        /*0024*/ 	.byte	0x02, 0x4a
	.zero		1
	.zero		1


	//----- nvinfo : EIATTR_EXIT_INSTR_OFFSETS
	.align		4
        /*0028*/ 	.byte	0x04, 0x1c
        /*002a*/ 	.short	(.L_328 - .L_327)


	//   ....[0]....
.L_327:
        /*002c*/ 	.word	0x00000010


	//----- nvinfo : EIATTR_MAX_THREADS
	.align		4
.L_328:
        /*0030*/ 	.byte	0x04, 0x05
        /*0032*/ 	.short	(.L_330 - .L_329)
.L_329:
        /*0034*/ 	.word	0x00000180
        /*0038*/ 	.word	0x00000001
        /*003c*/ 	.word	0x00000001


	//----- nvinfo : EIATTR_CBANK_PARAM_SIZE
	.align		4
.L_330:
        /*0040*/ 	.byte	0x03, 0x19
        /*0042*/ 	.short	0x0b80


	//----- nvinfo : EIATTR_PARAM_CBANK
	.align		4
        /*0044*/ 	.byte	0x04, 0x0a
        /*0046*/ 	.short	(.L_332 - .L_331)
	.align		4
.L_331:
        /*0048*/ 	.word	index@(.nv.constant0._ZN7cutlass13device_kernelIN5flash11enable_sm90INS1_16FlashAttnFwdSm90INS1_25CollectiveMainloopFwdSm90ILi2EN4cute5tupleIJNS5_1CILi1EEES8_S8_EEENS6_IJNS7_ILi128EEENS7_ILi96EEENS7_ILi64EEEEEELi256ENS_10bfloat16_tEfNS_4arch4Sm90ELb1ELb0ELb1ELb1ELb1ELb1ELb1ELb1ELb0ELb1ELb1ELb0EEENS1_21CollectiveEpilogueFwdINS6_IJSA_NS7_ILi256EEESB_EEES9_SE_SG_Li256ELb1ELb1ELb1ELb0EEENS1_36VarlenDynamicPersistentTileSchedulerILi128ELi96ELi256ELi128ELb1ELb1ELb1ELb1ELb1ELb1EEEEEEEEEvNT_6ParamsE)
        /*004c*/ 	.short	0x0380
        /*004e*/ 	.short	0x0b80


	//----- nvinfo : EIATTR_SW_WAR
	.align		4
.L_332:
        /*0050*/ 	.byte	0x04, 0x36
        /*0052*/ 	.short	(.L_334 - .L_333)
.L_333:
        /*0054*/ 	.word	0x00000008
.L_334:


//--------------------- .nv.callgraph             --------------------------
	.section	.nv.callgraph,"",@"SHT_CUDA_CALLGRAPH"
	.align	4
	.sectionentsize	8
	.align		4
        /*0000*/ 	.word	0x00000000
	.align		4
        /*0004*/ 	.word	0xffffffff
	.align		4
        /*0008*/ 	.word	0x00000000
	.align		4
        /*000c*/ 	.word	0xfffffffe
	.align		4
        /*0010*/ 	.word	0x00000000
	.align		4
        /*0014*/ 	.word	0xfffffffd
	.align		4
        /*0018*/ 	.word	0x00000000
	.align		4
        /*001c*/ 	.word	0xfffffffc


//--------------------- .nv.constant4             --------------------------
	.section	.nv.constant4,"a",@progbits
	.align	8
	.align		8
.nv.constant4:
        /*0000*/ 	.dword	_ZN89_INTERNAL_d7b8bb7b_53_flash_fwd_hdim64_256_bf16_paged_split_softcap_sm90_cu_a6473388_33084cuda3std3__45__cpo5beginE
	.align		8
        /*0008*/ 	.dword	_ZN89_INTERNAL_d7b8bb7b_53_flash_fwd_hdim64_256_bf16_paged_split_softcap_sm90_cu_a6473388_33084cuda3std3__45__cpo3endE
	.align		8
        /*0010*/ 	.dword	_ZN89_INTERNAL_d7b8bb7b_53_flash_fwd_hdim64_256_bf16_paged_split_softcap_sm90_cu_a6473388_33084cuda3std3__45__cpo6cbeginE
	.align		8
        /*0018*/ 	.dword	_ZN89_INTERNAL_d7b8bb7b_53_flash_fwd_hdim64_256_bf16_paged_split_softcap_sm90_cu_a6473388_33084cuda3std3__45__cpo4cendE
	.align		8
        /*0020*/ 	.dword	_ZN89_INTERNAL_d7b8bb7b_53_flash_fwd_hdim64_256_bf16_paged_split_softcap_sm90_cu_a6473388_33084cuda3std3__491_GLOBAL__N__d7b8bb7b_53_flash_fwd_hdim64_256_bf16_paged_split_softcap_sm90_cu_a6473388_33086ignoreE
	.align		8
        /*0028*/ 	.dword	_ZN89_INTERNAL_d7b8bb7b_53_flash_fwd_hdim64_256_bf16_paged_split_softcap_sm90_cu_a6473388_33084cuda3std3__419piecewise_constructE
	.align		8
        /*0030*/ 	.dword	_ZN89_INTERNAL_d7b8bb7b_53_flash_fwd_hdim64_256_bf16_paged_split_softcap_sm90_cu_a6473388_33084cuda3std3__48in_placeE
	.align		8
        /*0038*/ 	.dword	_ZN89_INTERNAL_d7b8bb7b_53_flash_fwd_hdim64_256_bf16_paged_split_softcap_sm90_cu_a6473388_33084cuda3std6ranges3__45__cpo4swapE
	.align		8
        /*0040*/ 	.dword	_ZN89_INTERNAL_d7b8bb7b_53_flash_fwd_hdim64_256_bf16_paged_split_softcap_sm90_cu_a6473388_33084cuda3std6ranges3__45__cpo9iter_moveE
	.align		8
        /*0048*/ 	.dword	_ZN89_INTERNAL_d7b8bb7b_53_flash_fwd_hdim64_256_bf16_paged_split_softcap_sm90_cu_a6473388_33084cute7productE
	.align		8
        /*0050*/ 	.dword	_ZN89_INTERNAL_d7b8bb7b_53_flash_fwd_hdim64_256_bf16_paged_split_softcap_sm90_cu_a6473388_33084cute1_E


//--------------------- .text._ZN7cutlass13device_kernelIN5flash11enable_sm90INS1_16FlashAttnFwdSm90INS1_25CollectiveMainloopFwdSm90ILi2EN4cute5tupleIJNS5_1CILi1EEES8_S8_EEENS6_IJNS7_ILi128EEENS7_ILi96EEENS7_ILi64EEEEEELi256ENS_10bfloat16_tEfNS_4arch4Sm90ELb0ELb0ELb1ELb0ELb1ELb0ELb0ELb1ELb0ELb1ELb1ELb0EEENS1_21CollectiveEpilogueFwdINS6_IJSA_NS7_ILi256EEESB_EEES9_SE_SG_Li256ELb0ELb1ELb1ELb0EEENS1_19SingleTileSchedulerILb0ELb1ELb1ELi128EEEEEEEEEvNT_6ParamsE --------------------------
	.section	.text._ZN7cutlass13device_kernelIN5flash11enable_sm90INS1_16FlashAttnFwdSm90INS1_25CollectiveMainloopFwdSm90ILi2EN4cute5tupleIJNS5_1CILi1EEES8_S8_EEENS6_IJNS7_ILi128EEENS7_ILi96EEENS7_ILi64EEEEEELi256ENS_10bfloat16_tEfNS_4arch4Sm90ELb0ELb0ELb1ELb0ELb1ELb0ELb0ELb1ELb0ELb1ELb1ELb0EEENS1_21CollectiveEpilogueFwdINS6_IJSA_NS7_ILi256EEESB_EEES9_SE_SG_Li256ELb0ELb1ELb1ELb0EEENS1_19SingleTileSchedulerILb0ELb1ELb1ELi128EEEEEEEEEvNT_6ParamsE,"ax",@progbits
	.align	128
.text._ZN7cutlass13device_kernelIN5flash11enable_sm90INS1_16FlashAttnFwdSm90INS1_25CollectiveMainloopFwdSm90ILi2EN4cute5tupleIJNS5_1CILi1EEES8_S8_EEENS6_IJNS7_ILi128EEENS7_ILi96EEENS7_ILi64EEEEEELi256ENS_10bfloat16_tEfNS_4arch4Sm90ELb0ELb0ELb1ELb0ELb1ELb0ELb0ELb1ELb0ELb1ELb1ELb0EEENS1_21CollectiveEpilogueFwdINS6_IJSA_NS7_ILi256EEESB_EEES9_SE_SG_Li256ELb0ELb1ELb1ELb0EEENS1_19SingleTileSchedulerILb0ELb1ELb1ELi128EEEEEEEEEvNT_6ParamsE:
        .type           _ZN7cutlass13device_kernelIN5flash11enable_sm90INS1_16FlashAttnFwdSm90INS1_25CollectiveMainloopFwdSm90ILi2EN4cute5tupleIJNS5_1CILi1EEES8_S8_EEENS6_IJNS7_ILi128EEENS7_ILi96EEENS7_ILi64EEEEEELi256ENS_10bfloat16_tEfNS_4arch4Sm90ELb0ELb0ELb1ELb0ELb1ELb0ELb0ELb1ELb0ELb1ELb1ELb0EEENS1_21CollectiveEpilogueFwdINS6_IJSA_NS7_ILi256EEESB_EEES9_SE_SG_Li256ELb0ELb1ELb1ELb0EEENS1_19SingleTileSchedulerILb0ELb1ELb1ELi128EEEEEEEEEvNT_6ParamsE,@function
        .size           _ZN7cutlass13device_kernelIN5flash11enable_sm90INS1_16FlashAttnFwdSm90INS1_25CollectiveMainloopFwdSm90ILi2EN4cute5tupleIJNS5_1CILi1EEES8_S8_EEENS6_IJNS7_ILi128EEENS7_ILi96EEENS7_ILi64EEEEEELi256ENS_10bfloat16_tEfNS_4arch4Sm90ELb0ELb0ELb1ELb0ELb1ELb0ELb0ELb1ELb0ELb1ELb1ELb0EEENS1_21CollectiveEpilogueFwdINS6_IJSA_NS7_ILi256EEESB_EEES9_SE_SG_Li256ELb0ELb1ELb1ELb0EEENS1_19SingleTileSchedulerILb0ELb1ELb1ELi128EEEEEEEEEvNT_6ParamsE,(.L_x_18 - _ZN7cutlass13device_kernelIN5flash11enable_sm90INS1_16FlashAttnFwdSm90INS1_25CollectiveMainloopFwdSm90ILi2EN4cute5tupleIJNS5_1CILi1EEES8_S8_EEENS6_IJNS7_ILi128EEENS7_ILi96EEENS7_ILi64EEEEEELi256ENS_10bfloat16_tEfNS_4arch4Sm90ELb0ELb0ELb1ELb0ELb1ELb0ELb0ELb1ELb0ELb1ELb1ELb0EEENS1_21CollectiveEpilogueFwdINS6_IJSA_NS7_ILi256EEESB_EEES9_SE_SG_Li256ELb0ELb1ELb1ELb0EEENS1_19SingleTileSchedulerILb0ELb1ELb1ELi128EEEEEEEEEvNT_6ParamsE)
        .other          _ZN7cutlass13device_kernelIN5flash11enable_sm90INS1_16FlashAttnFwdSm90INS1_25CollectiveMainloopFwdSm90ILi2EN4cute5tupleIJNS5_1CILi1EEES8_S8_EEENS6_IJNS7_ILi128EEENS7_ILi96EEENS7_ILi64EEEEEELi256ENS_10bfloat16_tEfNS_4arch4Sm90ELb0ELb0ELb1ELb0ELb1ELb0ELb0ELb1ELb0ELb1ELb1ELb0EEENS1_21CollectiveEpilogueFwdINS6_IJSA_NS7_ILi256EEESB_EEES9_SE_SG_Li256ELb0ELb1ELb1ELb0EEENS1_19SingleTileSchedulerILb0ELb1ELb1ELi128EEEEEEEEEvNT_6ParamsE,@"STO_CUDA_ENTRY STV_DEFAULT"
_ZN7cutlass13device_kernelIN5flash11enable_sm90INS1_16FlashAttnFwdSm90INS1_25CollectiveMainloopFwdSm90ILi2EN4cute5tupleIJNS5_1CILi1EEES8_S8_EEENS6_IJNS7_ILi128EEENS7_ILi96EEENS7_ILi64EEEEEELi256ENS_10bfloat16_tEfNS_4arch4Sm90ELb0ELb0ELb1ELb0ELb1ELb0ELb0ELb1ELb0ELb1ELb1ELb0EEENS1_21CollectiveEpilogueFwdINS6_IJSA_NS7_ILi256EEESB_EEES9_SE_SG_Li256ELb0ELb1ELb1ELb0EEENS1_19SingleTileSchedulerILb0ELb1ELb1ELi128EEEEEEEEEvNT_6ParamsE:
[----:B------:R-:W-:Y:S01]  /*0000*/  LDC R1, c[0x0][0x37c] ;  /* 0x0000df00ff017b82 */ /* 0x000fe20000000800 */
[----:B------:R-:W-:Y:S05]  /*0010*/  EXIT ;  /* 0x000000000000794d */ /* 0x000fea0003800000 */
.L_x_0:
[----:B------:R-:W-:-:S00]  /*0020*/  BRA `(.L_x_0) ;  /* 0xfffffffc00fc7947 */ /* 0x000fc0000383ffff */
[----:B------:R-:W-:-:S00]  /*0030*/  NOP ;  /* 0x0000000000007918 */ /* 0x000fc00000000000 */
        /* <DEDUP_REMOVED lines=12> */
.L_x_18:


//--------------------- .text._ZN7cutlass13device_kernelIN5flash11enable_sm90INS1_16FlashAttnFwdSm90INS1_25CollectiveMainloopFwdSm90ILi2EN4cute5tupleIJNS5_1CILi1EEES8_S8_EEENS6_IJNS7_ILi128EEENS7_ILi96EEENS7_ILi64EEEEEELi256ENS_10bfloat16_tEfNS_4arch4Sm90ELb0ELb0ELb1ELb0ELb1ELb0ELb1ELb1ELb0ELb1ELb1ELb0EEENS1_21CollectiveEpilogueFwdINS6_IJSA_NS7_ILi256EEESB_EEES9_SE_SG_Li256ELb0ELb1ELb1ELb0EEENS1_19SingleTileSchedulerILb0ELb1ELb1ELi128EEEEEEEEEvNT_6ParamsE --------------------------
	.section	.text._ZN7cutlass13device_kernelIN5flash11enable_sm90INS1_16FlashAttnFwdSm90INS1_25CollectiveMainloopFwdSm90ILi2EN4cute5tupleIJNS5_1CILi1EEES8_S8_EEENS6_IJNS7_ILi128EEENS7_ILi96EEENS7_ILi64EEEEEELi256ENS_10bfloat16_tEfNS_4arch4Sm90ELb0ELb0ELb1ELb0ELb1ELb0ELb1ELb1ELb0ELb1ELb1ELb0EEENS1_21CollectiveEpilogueFwdINS6_IJSA_NS7_ILi256EEESB_EEES9_SE_SG_Li256ELb0ELb1ELb1ELb0EEENS1_19SingleTileSchedulerILb0ELb1ELb1ELi128EEEEEEEEEvNT_6ParamsE,"ax",@progbits
	.align	128
.text._ZN7cutlass13device_kernelIN5flash11enable_sm90INS1_16FlashAttnFwdSm90INS1_25CollectiveMainloopFwdSm90ILi2EN4cute5tupleIJNS5_1CILi1EEES8_S8_EEENS6_IJNS7_ILi128EEENS7_ILi96EEENS7_ILi64EEEEEELi256ENS_10bfloat16_tEfNS_4arch4Sm90ELb0ELb0ELb1ELb0ELb1ELb0ELb1ELb1ELb0ELb1ELb1ELb0EEENS1_21CollectiveEpilogueFwdINS6_IJSA_NS7_ILi256EEESB_EEES9_SE_SG_Li256ELb0ELb1ELb1ELb0EEENS1_19SingleTileSchedulerILb0ELb1ELb1ELi128EEEEEEEEEvNT_6ParamsE:
        .type           _ZN7cutlass13device_kernelIN5flash11enable_sm90INS1_16FlashAttnFwdSm90INS1_25CollectiveMainloopFwdSm90ILi2EN4cute5tupleIJNS5_1CILi1EEES8_S8_EEENS6_IJNS7_ILi128EEENS7_ILi96EEENS7_ILi64EEEEEELi256ENS_10bfloat16_tEfNS_4arch4Sm90ELb0ELb0ELb1ELb0ELb1ELb0ELb1ELb1ELb0ELb1ELb1ELb0EEENS1_21CollectiveEpilogueFwdINS6_IJSA_NS7_ILi256EEESB_EEES9_SE_SG_Li256ELb0ELb1ELb1ELb0EEENS1_19SingleTileSchedulerILb0ELb1ELb1ELi128EEEEEEEEEvNT_6ParamsE,@function
        .size           _ZN7cutlass13device_kernelIN5flash11enable_sm90INS1_16FlashAttnFwdSm90INS1_25CollectiveMainloopFwdSm90ILi2EN4cute5tupleIJNS5_1CILi1EEES8_S8_EEENS6_IJNS7_ILi128EEENS7_ILi96EEENS7_ILi64EEEEEELi256ENS_10bfloat16_tEfNS_4arch4Sm90ELb0ELb0ELb1ELb0ELb1ELb0ELb1ELb1ELb0ELb1ELb1ELb0EEENS1_21CollectiveEpilogueFwdINS6_IJSA_NS7_ILi256EEESB_EEES9_SE_SG_Li256ELb0ELb1ELb1ELb0EEENS1_19SingleTileSchedulerILb0ELb1ELb1ELi128EEEEEEEEEvNT_6ParamsE,(.L_x_19 - _ZN7cutlass13device_kernelIN5flash11enable_sm90INS1_16FlashAttnFwdSm90INS1_25CollectiveMainloopFwdSm90ILi2EN4cute5tupleIJNS5_1CILi1EEES8_S8_EEENS6_IJNS7_ILi128EEENS7_ILi96EEENS7_ILi64EEEEEELi256ENS_10bfloat16_tEfNS_4arch4Sm90ELb0ELb0ELb1ELb0ELb1ELb0ELb1ELb1ELb0ELb1ELb1ELb0EEENS1_21CollectiveEpilogueFwdINS6_IJSA_NS7_ILi256EEESB_EEES9_SE_SG_Li256ELb0ELb1ELb1ELb0EEENS1_19SingleTileSchedulerILb0ELb1ELb1ELi128EEEEEEEEEvNT_6ParamsE)
        .other          _ZN7cutlass13device_kernelIN5flash11enable_sm90INS1_16FlashAttnFwdSm90INS1_25CollectiveMainloopFwdSm90ILi2EN4cute5tupleIJNS5_1CILi1EEES8_S8_EEENS6_IJNS7_ILi128EEENS7_ILi96EEENS7_ILi64EEEEEELi256ENS_10bfloat16_tEfNS_4arch4Sm90ELb0ELb0ELb1ELb0ELb1ELb0ELb1ELb1ELb0ELb1ELb1ELb0EEENS1_21CollectiveEpilogueFwdINS6_IJSA_NS7_ILi256EEESB_EEES9_SE_SG_Li256ELb0ELb1ELb1ELb0EEENS1_19SingleTileSchedulerILb0ELb1ELb1ELi128EEEEEEEEEvNT_6ParamsE,@"STO_CUDA_ENTRY STV_DEFAULT"
_ZN7cutlass13device_kernelIN5flash11enable_sm90INS1_16FlashAttnFwdSm90INS1_25CollectiveMainloopFwdSm90ILi2EN4cute5tupleIJNS5_1CILi1EEES8_S8_EEENS6_IJNS7_ILi128EEENS7_ILi96EEENS7_ILi64EEEEEELi256ENS_10bfloat16_tEfNS_4arch4Sm90ELb0ELb0ELb1ELb0ELb1ELb0ELb1ELb1ELb0ELb1ELb1ELb0EEENS1_21CollectiveEpilogueFwdINS6_IJSA_NS7_ILi256EEESB_EEES9_SE_SG_Li256ELb0ELb1ELb1ELb0EEENS1_19SingleTileSchedulerILb0ELb1ELb1ELi128EEEEEEEEEvNT_6ParamsE:
[----:B------:R-:W-:Y:S01]  /*0000*/  LDC R1, c[0x0][0x37c] ;  /* 0x0000df00ff017b82 */ /* 0x000fe20000000800 */
[----:B------:R-:W-:Y:S05]  /*0010*/  EXIT ;  /* 0x000000000000794d */ /* 0x000fea0003800000 */
.L_x_1:
        /* <DEDUP_REMOVED lines=14> */
.L_x_19:


//--------------------- .text._ZN7cutlass13device_kernelIN5flash11enable_sm90INS1_16FlashAttnFwdSm90INS1_25CollectiveMainloopFwdSm90ILi2EN4cute5tupleIJNS5_1CILi1EEES8_S8_EEENS6_IJNS7_ILi128EEENS7_ILi96EEENS7_ILi64EEEEEELi256ENS_10bfloat16_tEfNS_4arch4Sm90ELb0ELb0ELb1ELb1ELb1ELb0ELb0ELb1ELb0ELb1ELb1ELb0EEENS1_21CollectiveEpilogueFwdINS6_IJSA_NS7_ILi256EEESB_EEES9_SE_SG_Li256ELb1ELb1ELb1ELb0EEENS1_36VarlenDynamicPersistentTileSchedulerILi128ELi96ELi256ELi128ELb1ELb1ELb1ELb0ELb1ELb1EEEEEEEEEvNT_6ParamsE --------------------------
	.section	.text._ZN7cutlass13device_kernelIN5flash11enable_sm90INS1_16FlashAttnFwdSm90INS1_25CollectiveMainloopFwdSm90ILi2EN4cute5tupleIJNS5_1CILi1EEES8_S8_EEENS6_IJNS7_ILi128EEENS7_ILi96EEENS7_ILi64EEEEEELi256ENS_10bfloat16_tEfNS_4arch4Sm90ELb0ELb0ELb1ELb1ELb1ELb0ELb0ELb1ELb0ELb1ELb1ELb0EEENS1_21CollectiveEpilogueFwdINS6_IJSA_NS7_ILi256EEESB_EEES9_SE_SG_Li256ELb1ELb1ELb1ELb0EEENS1_36VarlenDynamicPersistentTileSchedulerILi128ELi96ELi256ELi128ELb1ELb1ELb1ELb0ELb1ELb1EEEEEEEEEvNT_6ParamsE,"ax",@progbits
	.align	128
.text._ZN7cutlass13device_kernelIN5flash11enable_sm90INS1_16FlashAttnFwdSm90INS1_25CollectiveMainloopFwdSm90ILi2EN4cute5tupleIJNS5_1CILi1EEES8_S8_EEENS6_IJNS7_ILi128EEENS7_ILi96EEENS7_ILi64EEEEEELi256ENS_10bfloat16_tEfNS_4arch4Sm90ELb0ELb0ELb1ELb1ELb1ELb0ELb0ELb1ELb0ELb1ELb1ELb0EEENS1_21CollectiveEpilogueFwdINS6_IJSA_NS7_ILi256EEESB_EEES9_SE_SG_Li256ELb1ELb1ELb1ELb0EEENS1_36VarlenDynamicPersistentTileSchedulerILi128ELi96ELi256ELi128ELb1ELb1ELb1ELb0ELb1ELb1EEEEEEEEEvNT_6ParamsE:
        .type           _ZN7cutlass13device_kernelIN5flash11enable_sm90INS1_16FlashAttnFwdSm90INS1_25CollectiveMainloopFwdSm90ILi2EN4cute5tupleIJNS5_1CILi1EEES8_S8_EEENS6_IJNS7_ILi128EEENS7_ILi96EEENS7_ILi64EEEEEELi256ENS_10bfloat16_tEfNS_4arch4Sm90ELb0ELb0ELb1ELb1ELb1ELb0ELb0ELb1ELb0ELb1ELb1ELb0EEENS1_21CollectiveEpilogueFwdINS6_IJSA_NS7_ILi256EEESB_EEES9_SE_SG_Li256ELb1ELb1ELb1ELb0EEENS1_36VarlenDynamicPersistentTileSchedulerILi128ELi96ELi256ELi128ELb1ELb1ELb1ELb0ELb1ELb1EEEEEEEEEvNT_6ParamsE,@function
        .size           _ZN7cutlass13device_kernelIN5flash11enable_sm90INS1_16FlashAttnFwdSm90INS1_25CollectiveMainloopFwdSm90ILi2EN4cute5tupleIJNS5_1CILi1EEES8_S8_EEENS6_IJNS7_ILi128EEENS7_ILi96EEENS7_ILi64EEEEEELi256ENS_10bfloat16_tEfNS_4arch4Sm90ELb0ELb0ELb1ELb1ELb1ELb0ELb0ELb1ELb0ELb1ELb1ELb0EEENS1_21CollectiveEpilogueFwdINS6_IJSA_NS7_ILi256EEESB_EEES9_SE_SG_Li256ELb1ELb1ELb1ELb0EEENS1_36VarlenDynamicPersistentTileSchedulerILi128ELi96ELi256ELi128ELb1ELb1ELb1ELb0ELb1ELb1EEEEEEEEEvNT_6ParamsE,(.L_x_20 - _ZN7cutlass13device_kernelIN5flash11enable_sm90INS1_16FlashAttnFwdSm90INS1_25CollectiveMainloopFwdSm90ILi2EN4cute5tupleIJNS5_1CILi1EEES8_S8_EEENS6_IJNS7_ILi128EEENS7_ILi96EEENS7_ILi64EEEEEELi256ENS_10bfloat16_tEfNS_4arch4Sm90ELb0ELb0ELb1ELb1ELb1ELb0ELb0ELb1ELb0ELb1ELb1ELb0EEENS1_21CollectiveEpilogueFwdINS6_IJSA_NS7_ILi256EEESB_EEES9_SE_SG_Li256ELb1ELb1ELb1ELb0EEENS1_36VarlenDynamicPersistentTileSchedulerILi128ELi96ELi256ELi128ELb1ELb1ELb1ELb0ELb1ELb1EEEEEEEEEvNT_6ParamsE)
        .other          _ZN7cutlass13device_kernelIN5flash11enable_sm90INS1_16FlashAttnFwdSm90INS1_25CollectiveMainloopFwdSm90ILi2EN4cute5tupleIJNS5_1CILi1EEES8_S8_EEENS6_IJNS7_ILi128EEENS7_ILi96EEENS7_ILi64EEEEEELi256ENS_10bfloat16_tEfNS_4arch4Sm90ELb0ELb0ELb1ELb1ELb1ELb0ELb0ELb1ELb0ELb1ELb1ELb0EEENS1_21CollectiveEpilogueFwdINS6_IJSA_NS7_ILi256EEESB_EEES9_SE_SG_Li256ELb1ELb1ELb1ELb0EEENS1_36VarlenDynamicPersistentTileSchedulerILi128ELi96ELi256ELi128ELb1ELb1ELb1ELb0ELb1ELb1EEEEEEEEEvNT_6ParamsE,@"STO_CUDA_ENTRY STV_DEFAULT"
_ZN7cutlass13device_kernelIN5flash11enable_sm90INS1_16FlashAttnFwdSm90INS1_25CollectiveMainloopFwdSm90ILi2EN4cute5tupleIJNS5_1CILi1EEES8_S8_EEENS6_IJNS7_ILi128EEENS7_ILi96EEENS7_ILi64EEEEEELi256ENS_10bfloat16_tEfNS_4arch4Sm90ELb0ELb0ELb1ELb1ELb1ELb0ELb0ELb1ELb0ELb1ELb1ELb0EEENS1_21CollectiveEpilogueFwdINS6_IJSA_NS7_ILi256EEESB_EEES9_SE_SG_Li256ELb1ELb1ELb1ELb0EEENS1_36VarlenDynamicPersistentTileSchedulerILi128ELi96ELi256ELi128ELb1ELb1ELb1ELb0ELb1ELb1EEEEEEEEEvNT_6ParamsE:
[----:B------:R-:W-:Y:S01]  /*0000*/  LDC R1, c[0x0][0x37c] ;  /* 0x0000df00ff017b82 */ /* 0x000fe20000000800 */
[----:B------:R-:W-:Y:S05]  /*0010*/  EXIT ;  /* 0x000000000000794d */ /* 0x000fea0003800000 */
.L_x_2:
        /* <DEDUP_REMOVED lines=14> */
.L_x_20:


//--------------------- .text._ZN7cutlass13device_kernelIN5flash11enable_sm90INS1_16FlashAttnFwdSm90INS1_25CollectiveMainloopFwdSm90ILi2EN4cute5tupleIJNS5_1CILi1EEES8_S8_EEENS6_IJNS7_ILi128EEENS7_ILi96EEENS7_ILi64EEEEEELi256ENS_10bfloat16_tEfNS_4arch4Sm90ELb0ELb0ELb1ELb1ELb1ELb1ELb0ELb1ELb0ELb1ELb1ELb0EEENS1_21CollectiveEpilogueFwdINS6_IJSA_NS7_ILi256EEESB_EEES9_SE_SG_Li256ELb1ELb1ELb1ELb0EEENS1_36VarlenDynamicPersistentTileSchedulerILi128ELi96ELi256ELi128ELb1ELb1ELb1ELb0ELb1ELb1EEEEEEEEEvNT_6ParamsE --------------------------
	.section	.text._ZN7cutlass13device_kernelIN5flash11enable_sm90INS1_16FlashAttnFwdSm90INS1_25CollectiveMainloopFwdSm90ILi2EN4cute5tupleIJNS5_1CILi1EEES8_S8_EEENS6_IJNS7_ILi128EEENS7_ILi96EEENS7_ILi64EEEEEELi256ENS_10bfloat16_tEfNS_4arch4Sm90ELb0ELb0ELb1ELb1ELb1ELb1ELb0ELb1ELb0ELb1ELb1ELb0EEENS1_21CollectiveEpilogueFwdINS6_IJSA_NS7_ILi256EEESB_EEES9_SE_SG_Li256ELb1ELb1ELb1ELb0EEENS1_36VarlenDynamicPersistentTileSchedulerILi128ELi96ELi256ELi128ELb1ELb1ELb1ELb0ELb1ELb1EEEEEEEEEvNT_6ParamsE,"ax",@progbits
	.align	128
.text._ZN7cutlass13device_kernelIN5flash11enable_sm90INS1_16FlashAttnFwdSm90INS1_25CollectiveMainloopFwdSm90ILi2EN4cute5tupleIJNS5_1CILi1EEES8_S8_EEENS6_IJNS7_ILi128EEENS7_ILi96EEENS7_ILi64EEEEEELi256ENS_10bfloat16_tEfNS_4arch4Sm90ELb0ELb0ELb1ELb1ELb1ELb1ELb0ELb1ELb0ELb1ELb1ELb0EEENS1_21CollectiveEpilogueFwdINS6_IJSA_NS7_ILi256EEESB_EEES9_SE_SG_Li256ELb1ELb1ELb1ELb0EEENS1_36VarlenDynamicPersistentTileSchedulerILi128ELi96ELi256ELi128ELb1ELb1ELb1ELb0ELb1ELb1EEEEEEEEEvNT_6ParamsE:
        .type           _ZN7cutlass13device_kernelIN5flash11enable_sm90INS1_16FlashAttnFwdSm90INS1_25CollectiveMainloopFwdSm90ILi2EN4cute5tupleIJNS5_1CILi1EEES8_S8_EEENS6_IJNS7_ILi128EEENS7_ILi96EEENS7_ILi64EEEEEELi256ENS_10bfloat16_tEfNS_4arch4Sm90ELb0ELb0ELb1ELb1ELb1ELb1ELb0ELb1ELb0ELb1ELb1ELb0EEENS1_21CollectiveEpilogueFwdINS6_IJSA_NS7_ILi256EEESB_EEES9_SE_SG_Li256ELb1ELb1ELb1ELb0EEENS1_36VarlenDynamicPersistentTileSchedulerILi128ELi96ELi256ELi128ELb1ELb1ELb1ELb0ELb1ELb1EEEEEEEEEvNT_6ParamsE,@function
        .size           _ZN7cutlass13device_kernelIN5flash11enable_sm90INS1_16FlashAttnFwdSm90INS1_25CollectiveMainloopFwdSm90ILi2EN4cute5tupleIJNS5_1CILi1EEES8_S8_EEENS6_IJNS7_ILi128EEENS7_ILi96EEENS7_ILi64EEEEEELi256ENS_10bfloat16_tEfNS_4arch4Sm90ELb0ELb0ELb1ELb1ELb1ELb1ELb0ELb1ELb0ELb1ELb1ELb0EEENS1_21CollectiveEpilogueFwdINS6_IJSA_NS7_ILi256EEESB_EEES9_SE_SG_Li256ELb1ELb1ELb1ELb0EEENS1_36VarlenDynamicPersistentTileSchedulerILi128ELi96ELi256ELi128ELb1ELb1ELb1ELb0ELb1ELb1EEEEEEEEEvNT_6ParamsE,(.L_x_21 - _ZN7cutlass13device_kernelIN5flash11enable_sm90INS1_16FlashAttnFwdSm90INS1_25CollectiveMainloopFwdSm90ILi2EN4cute5tupleIJNS5_1CILi1EEES8_S8_EEENS6_IJNS7_ILi128EEENS7_ILi96EEENS7_ILi64EEEEEELi256ENS_10bfloat16_tEfNS_4arch4Sm90ELb0ELb0ELb1ELb1ELb1ELb1ELb0ELb1ELb0ELb1ELb1ELb0EEENS1_21CollectiveEpilogueFwdINS6_IJSA_NS7_ILi256EEESB_EEES9_SE_SG_Li256ELb1ELb1ELb1ELb0EEENS1_36VarlenDynamicPersistentTileSchedulerILi128ELi96ELi256ELi128ELb1ELb1ELb1ELb0ELb1ELb1EEEEEEEEEvNT_6ParamsE)
        .other          _ZN7cutlass13device_kernelIN5flash11enable_sm90INS1_16FlashAttnFwdSm90INS1_25CollectiveMainloopFwdSm90ILi2EN4cute5tupleIJNS5_1CILi1EEES8_S8_EEENS6_IJNS7_ILi128EEENS7_ILi96EEENS7_ILi64EEEEEELi256ENS_10bfloat16_tEfNS_4arch4Sm90ELb0ELb0ELb1ELb1ELb1ELb1ELb0ELb1ELb0ELb1ELb1ELb0EEENS1_21CollectiveEpilogueFwdINS6_IJSA_NS7_ILi256EEESB_EEES9_SE_SG_Li256ELb1ELb1ELb1ELb0EEENS1_36VarlenDynamicPersistentTileSchedulerILi128ELi96ELi256ELi128ELb1ELb1ELb1ELb0ELb1ELb1EEEEEEEEEvNT_6ParamsE,@"STO_CUDA_ENTRY STV_DEFAULT"
_ZN7cutlass13device_kernelIN5flash11enable_sm90INS1_16FlashAttnFwdSm90INS1_25CollectiveMainloopFwdSm90ILi2EN4cute5tupleIJNS5_1CILi1EEES8_S8_EEENS6_IJNS7_ILi128EEENS7_ILi96EEENS7_ILi64EEEEEELi256ENS_10bfloat16_tEfNS_4arch4Sm90ELb0ELb0ELb1ELb1ELb1ELb1ELb0ELb1ELb0ELb1ELb1ELb0EEENS1_21CollectiveEpilogueFwdINS6_IJSA_NS7_ILi256EEESB_EEES9_SE_SG_Li256ELb1ELb1ELb1ELb0EEENS1_36VarlenDynamicPersistentTileSchedulerILi128ELi96ELi256ELi128ELb1ELb1ELb1ELb0ELb1ELb1EEEEEEEEEvNT_6ParamsE:
[----:B------:R-:W-:Y:S01]  /*0000*/  LDC R1, c[0x0][0x37c] ;  /* 0x0000df00ff017b82 */ /* 0x000fe20000000800 */
[----:B------:R-:W-:Y:S05]  /*0010*/  EXIT ;  /* 0x000000000000794d */ /* 0x000fea0003800000 */
.L_x_3:
        /* <DEDUP_REMOVED lines=14> */
.L_x_21:


//--------------------- .text._ZN7cutlass13device_kernelIN5flash11enable_sm90INS1_16FlashAttnFwdSm90INS1_25CollectiveMainloopFwdSm90ILi2EN4cute5tupleIJNS5_1CILi1EEES8_S8_EEENS6_IJNS7_ILi128EEENS7_ILi96EEENS7_ILi64EEEEEELi256ENS_10bfloat16_tEfNS_4arch4Sm90ELb0ELb0ELb1ELb1ELb1ELb0ELb1ELb1ELb0ELb1ELb1ELb0EEENS1_21CollectiveEpilogueFwdINS6_IJSA_NS7_ILi256EEESB_EEES9_SE_SG_Li256ELb1ELb1ELb1ELb0EEENS1_36VarlenDynamicPersistentTileSchedulerILi128ELi96ELi256ELi128ELb1ELb1ELb1ELb0ELb1ELb1EEEEEEEEEvNT_6ParamsE --------------------------
	.section	.text._ZN7cutlass13device_kernelIN5flash11enable_sm90INS1_16FlashAttnFwdSm90INS1_25CollectiveMainloopFwdSm90ILi2EN4cute5tupleIJNS5_1CILi1EEES8_S8_EEENS6_IJNS7_ILi128EEENS7_ILi96EEENS7_ILi64EEEEEELi256ENS_10bfloat16_tEfNS_4arch4Sm90ELb0ELb0ELb1ELb1ELb1ELb0ELb1ELb1ELb0ELb1ELb1ELb0EEENS1_21CollectiveEpilogueFwdINS6_IJSA_NS7_ILi256EEESB_EEES9_SE_SG_Li256ELb1ELb1ELb1ELb0EEENS1_36VarlenDynamicPersistentTileSchedulerILi128ELi96ELi256ELi128ELb1ELb1ELb1ELb0ELb1ELb1EEEEEEEEEvNT_6ParamsE,"ax",@progbits
	.align	128
.text._ZN7cutlass13device_kernelIN5flash11enable_sm90INS1_16FlashAttnFwdSm90INS1_25CollectiveMainloopFwdSm90ILi2EN4cute5tupleIJNS5_1CILi1EEES8_S8_EEENS6_IJNS7_ILi128EEENS7_ILi96EEENS7_ILi64EEEEEELi256ENS_10bfloat16_tEfNS_4arch4Sm90ELb0ELb0ELb1ELb1ELb1ELb0ELb1ELb1ELb0ELb1ELb1ELb0EEENS1_21CollectiveEpilogueFwdINS6_IJSA_NS7_ILi256EEESB_EEES9_SE_SG_Li256ELb1ELb1ELb1ELb0EEENS1_36VarlenDynamicPersistentTileSchedulerILi128ELi96ELi256ELi128ELb1ELb1ELb1ELb0ELb1ELb1EEEEEEEEEvNT_6ParamsE:
        .type           _ZN7cutlass13device_kernelIN5flash11enable_sm90INS1_16FlashAttnFwdSm90INS1_25CollectiveMainloopFwdSm90ILi2EN4cute5tupleIJNS5_1CILi1EEES8_S8_EEENS6_IJNS7_ILi128EEENS7_ILi96EEENS7_ILi64EEEEEELi256ENS_10bfloat16_tEfNS_4arch4Sm90ELb0ELb0ELb1ELb1ELb1ELb0ELb1ELb1ELb0ELb1ELb1ELb0EEENS1_21CollectiveEpilogueFwdINS6_IJSA_NS7_ILi256EEESB_EEES9_SE_SG_Li256ELb1ELb1ELb1ELb0EEENS1_36VarlenDynamicPersistentTileSchedulerILi128ELi96ELi256ELi128ELb1ELb1ELb1ELb0ELb1ELb1EEEEEEEEEvNT_6ParamsE,@function
        .size           _ZN7cutlass13device_kernelIN5flash11enable_sm90INS1_16FlashAttnFwdSm90INS1_25CollectiveMainloopFwdSm90ILi2EN4cute5tupleIJNS5_1CILi1EEES8_S8_EEENS6_IJNS7_ILi128EEENS7_ILi96EEENS7_ILi64EEEEEELi256ENS_10bfloat16_tEfNS_4arch4Sm90ELb0ELb0ELb1ELb1ELb1ELb0ELb1ELb1ELb0ELb1ELb1ELb0EEENS1_21CollectiveEpilogueFwdINS6_IJSA_NS7_ILi256EEESB_EEES9_SE_SG_Li256ELb1ELb1ELb1ELb0EEENS1_36VarlenDynamicPersistentTileSchedulerILi128ELi96ELi256ELi128ELb1ELb1ELb1ELb0ELb1ELb1EEEEEEEEEvNT_6ParamsE,(.L_x_22 - _ZN7cutlass13device_kernelIN5flash11enable_sm90INS1_16FlashAttnFwdSm90INS1_25CollectiveMainloopFwdSm90ILi2EN4cute5tupleIJNS5_1CILi1EEES8_S8_EEENS6_IJNS7_ILi128EEENS7_ILi96EEENS7_ILi64EEEEEELi256ENS_10bfloat16_tEfNS_4arch4Sm90ELb0ELb0ELb1ELb1ELb1ELb0ELb1ELb1ELb0ELb1ELb1ELb0EEENS1_21CollectiveEpilogueFwdINS6_IJSA_NS7_ILi256EEESB_EEES9_SE_SG_Li256ELb1ELb1ELb1ELb0EEENS1_36VarlenDynamicPersistentTileSchedulerILi128ELi96ELi256ELi128ELb1ELb1ELb1ELb0ELb1ELb1EEEEEEEEEvNT_6ParamsE)
        .other          _ZN7cutlass13device_kernelIN5flash11enable_sm90INS1_16FlashAttnFwdSm90INS1_25CollectiveMainloopFwdSm90ILi2EN4cute5tupleIJNS5_1CILi1EEES8_S8_EEENS6_IJNS7_ILi128EEENS7_ILi96EEENS7_ILi64EEEEEELi256ENS_10bfloat16_tEfNS_4arch4Sm90ELb0ELb0ELb1ELb1ELb1ELb0ELb1ELb1ELb0ELb1ELb1ELb0EEENS1_21CollectiveEpilogueFwdINS6_IJSA_NS7_ILi256EEESB_EEES9_SE_SG_Li256ELb1ELb1ELb1ELb0EEENS1_36VarlenDynamicPersistentTileSchedulerILi128ELi96ELi256ELi128ELb1ELb1ELb1ELb0ELb1ELb1EEEEEEEEEvNT_6ParamsE,@"STO_CUDA_ENTRY STV_DEFAULT"
_ZN7cutlass13device_kernelIN5flash11enable_sm90INS1_16FlashAttnFwdSm90INS1_25CollectiveMainloopFwdSm90ILi2EN4cute5tupleIJNS5_1CILi1EEES8_S8_EEENS6_IJNS7_ILi128EEENS7_ILi96EEENS7_ILi64EEEEEELi256ENS_10bfloat16_tEfNS_4arch4Sm90ELb0ELb0ELb1ELb1ELb1ELb0ELb1ELb1ELb0ELb1ELb1ELb0EEENS1_21CollectiveEpilogueFwdINS6_IJSA_NS7_ILi256EEESB_EEES9_SE_SG_Li256ELb1ELb1ELb1ELb0EEENS1_36VarlenDynamicPersistentTileSchedulerILi128ELi96ELi256ELi128ELb1ELb1ELb1ELb0ELb1ELb1EEEEEEEEEvNT_6ParamsE:
[----:B------:R-:W-:Y:S01]  /*0000*/  LDC R1, c[0x0][0x37c] ;  /* 0x0000df00ff017b82 */ /* 0x000fe20000000800 */
[----:B------:R-:W-:Y:S05]  /*0010*/  EXIT ;  /* 0x000000000000794d */ /* 0x000fea0003800000 */
.L_x_4:
        /* <DEDUP_REMOVED lines=14> */
.L_x_22:


//--------------------- .text._ZN7cutlass13device_kernelIN5flash11enable_sm90INS1_16FlashAttnFwdSm90INS1_25CollectiveMainloopFwdSm90ILi2EN4cute5tupleIJNS5_1CILi1EEES8_S8_EEENS6_IJNS7_ILi128EEENS7_ILi96EEENS7_ILi64EEEEEELi256ENS_10bfloat16_tEfNS_4arch4Sm90ELb0ELb0ELb1ELb1ELb1ELb1ELb1ELb1ELb0ELb1ELb1ELb0EEENS1_21CollectiveEpilogueFwdINS6_IJSA_NS7_ILi256EEESB_EEES9_SE_SG_Li256ELb1ELb1ELb1ELb0EEENS1_36VarlenDynamicPersistentTileSchedulerILi128ELi96ELi256ELi128ELb1ELb1ELb1ELb0ELb1ELb1EEEEEEEEEvNT_6ParamsE --------------------------
	.section	.text._ZN7cutlass13device_kernelIN5flash11enable_sm90INS1_16FlashAttnFwdSm90INS1_25CollectiveMainloopFwdSm90ILi2EN4cute5tupleIJNS5_1CILi1EEES8_S8_EEENS6_IJNS7_ILi128EEENS7_ILi96EEENS7_ILi64EEEEEELi256ENS_10bfloat16_tEfNS_4arch4Sm90ELb0ELb0ELb1ELb1ELb1ELb1ELb1ELb1ELb0ELb1ELb1ELb0EEENS1_21CollectiveEpilogueFwdINS6_IJSA_NS7_ILi256EEESB_EEES9_SE_SG_Li256ELb1ELb1ELb1ELb0EEENS1_36VarlenDynamicPersistentTileSchedulerILi128ELi96ELi256ELi128ELb1ELb1ELb1ELb0ELb1ELb1EEEEEEEEEvNT_6ParamsE,"ax",@progbits
	.align	128
.text._ZN7cutlass13device_kernelIN5flash11enable_sm90INS1_16FlashAttnFwdSm90INS1_25CollectiveMainloopFwdSm90ILi2EN4cute5tupleIJNS5_1CILi1EEES8_S8_EEENS6_IJNS7_ILi128EEENS7_ILi96EEENS7_ILi64EEEEEELi256ENS_10bfloat16_tEfNS_4arch4Sm90ELb0ELb0ELb1ELb1ELb1ELb1ELb1ELb1ELb0ELb1ELb1ELb0EEENS1_21CollectiveEpilogueFwdINS6_IJSA_NS7_ILi256EEESB_EEES9_SE_SG_Li256ELb1ELb1ELb1ELb0EEENS1_36VarlenDynamicPersistentTileSchedulerILi128ELi96ELi256ELi128ELb1ELb1ELb1ELb0ELb1ELb1EEEEEEEEEvNT_6ParamsE:
        .type           _ZN7cutlass13device_kernelIN5flash11enable_sm90INS1_16FlashAttnFwdSm90INS1_25CollectiveMainloopFwdSm90ILi2EN4cute5tupleIJNS5_1CILi1EEES8_S8_EEENS6_IJNS7_ILi128EEENS7_ILi96EEENS7_ILi64EEEEEELi256ENS_10bfloat16_tEfNS_4arch4Sm90ELb0ELb0ELb1ELb1ELb1ELb1ELb1ELb1ELb0ELb1ELb1ELb0EEENS1_21CollectiveEpilogueFwdINS6_IJSA_NS7_ILi256EEESB_EEES9_SE_SG_Li256ELb1ELb1ELb1ELb0EEENS1_36VarlenDynamicPersistentTileSchedulerILi128ELi96ELi256ELi128ELb1ELb1ELb1ELb0ELb1ELb1EEEEEEEEEvNT_6ParamsE,@function
        .size           _ZN7cutlass13device_kernelIN5flash11enable_sm90INS1_16FlashAttnFwdSm90INS1_25CollectiveMainloopFwdSm90ILi2EN4cute5tupleIJNS5_1CILi1EEES8_S8_EEENS6_IJNS7_ILi128EEENS7_ILi96EEENS7_ILi64EEEEEELi256ENS_10bfloat16_tEfNS_4arch4Sm90ELb0ELb0ELb1ELb1ELb1ELb1ELb1ELb1ELb0ELb1ELb1ELb0EEENS1_21CollectiveEpilogueFwdINS6_IJSA_NS7_ILi256EEESB_EEES9_SE_SG_Li256ELb1ELb1ELb1ELb0EEENS1_36VarlenDynamicPersistentTileSchedulerILi128ELi96ELi256ELi128ELb1ELb1ELb1ELb0ELb1ELb1EEEEEEEEEvNT_6ParamsE,(.L_x_23 - _ZN7cutlass13device_kernelIN5flash11enable_sm90INS1_16FlashAttnFwdSm90INS1_25CollectiveMainloopFwdSm90ILi2EN4cute5tupleIJNS5_1CILi1EEES8_S8_EEENS6_IJNS7_ILi128EEENS7_ILi96EEENS7_ILi64EEEEEELi256ENS_10bfloat16_tEfNS_4arch4Sm90ELb0ELb0ELb1ELb1ELb1ELb1ELb1ELb1ELb0ELb1ELb1ELb0EEENS1_21CollectiveEpilogueFwdINS6_IJSA_NS7_ILi256EEESB_EEES9_SE_SG_Li256ELb1ELb1ELb1ELb0EEENS1_36VarlenDynamicPersistentTileSchedulerILi128ELi96ELi256ELi128ELb1ELb1ELb1ELb0ELb1ELb1EEEEEEEEEvNT_6ParamsE)
        .other          _ZN7cutlass13device_kernelIN5flash11enable_sm90INS1_16FlashAttnFwdSm90INS1_25CollectiveMainloopFwdSm90ILi2EN4cute5tupleIJNS5_1CILi1EEES8_S8_EEENS6_IJNS7_ILi128EEENS7_ILi96EEENS7_ILi64EEEEEELi256ENS_10bfloat16_tEfNS_4arch4Sm90ELb0ELb0ELb1ELb1ELb1ELb1ELb1ELb1ELb0ELb1ELb1ELb0EEENS1_21CollectiveEpilogueFwdINS6_IJSA_NS7_ILi256EEESB_EEES9_SE_SG_Li256ELb1ELb1ELb1ELb0EEENS1_36VarlenDynamicPersistentTileSchedulerILi128ELi96ELi256ELi128ELb1ELb1ELb1ELb0ELb1ELb1EEEEEEEEEvNT_6ParamsE,@"STO_CUDA_ENTRY STV_DEFAULT"
_ZN7cutlass13device_kernelIN5flash11enable_sm90INS1_16FlashAttnFwdSm90INS1_25CollectiveMainloopFwdSm90ILi2EN4cute5tupleIJNS5_1CILi1EEES8_S8_EEENS6_IJNS7_ILi128EEENS7_ILi96EEENS7_ILi64EEEEEELi256ENS_10bfloat16_tEfNS_4arch4Sm90ELb0ELb0ELb1ELb1ELb1ELb1ELb1ELb1ELb0ELb1ELb1ELb0EEENS1_21CollectiveEpilogueFwdINS6_IJSA_NS7_ILi256EEESB_EEES9_SE_SG_Li256ELb1ELb1ELb1ELb0EEENS1_36VarlenDynamicPersistentTileSchedulerILi128ELi96ELi256ELi128ELb1ELb1ELb1ELb0ELb1ELb1EEEEEEEEEvNT_6ParamsE:
[----:B------:R-:W-:Y:S01]  /*0000*/  LDC R1, c[0x0][0x37c] ;  /* 0x0000df00ff017b82 */ /* 0x000fe20000000800 */
[----:B------:R-:W-:Y:S05]  /*0010*/  EXIT ;  /* 0x000000000000794d */ /* 0x000fea0003800000 */
.L_x_5:
        /* <DEDUP_REMOVED lines=14> */
.L_x_23:


//--------------------- .text._ZN7cutlass13device_kernelIN5flash11enable_sm90INS1_16FlashAttnFwdSm90INS1_25CollectiveMainloopFwdSm90ILi2EN4cute5tupleIJNS5_1CILi1EEES8_S8_EEENS6_IJNS7_ILi128EEENS7_ILi96EEENS7_ILi64EEEEEELi256ENS_10bfloat16_tEfNS_4arch4Sm90ELb0ELb1ELb1ELb0ELb1ELb0ELb0ELb1ELb0ELb1ELb1ELb0EEENS1_21CollectiveEpilogueFwdINS6_IJSA_NS7_ILi256EEESB_EEES9_SE_SG_Li256ELb0ELb1ELb1ELb0EEENS1_19SingleTileSchedulerILb0ELb1ELb1ELi128EEEEEEEEEvNT_6ParamsE --------------------------
	.section	.text._ZN7cutlass13device_kernelIN5flash11enable_sm90INS1_16FlashAttnFwdSm90INS1_25CollectiveMainloopFwdSm90ILi2EN4cute5tupleIJNS5_1CILi1EEES8_S8_EEENS6_IJNS7_ILi128EEENS7_ILi96EEENS7_ILi64EEEEEELi256ENS_10bfloat16_tEfNS_4arch4Sm90ELb0ELb1ELb1ELb0ELb1ELb0ELb0ELb1ELb0ELb1ELb1ELb0EEENS1_21CollectiveEpilogueFwdINS6_IJSA_NS7_ILi256EEESB_EEES9_SE_SG_Li256ELb0ELb1ELb1ELb0EEENS1_19SingleTileSchedulerILb0ELb1ELb1ELi128EEEEEEEEEvNT_6ParamsE,"ax",@progbits
	.align	128
.text._ZN7cutlass13device_kernelIN5flash11enable_sm90INS1_16FlashAttnFwdSm90INS1_25CollectiveMainloopFwdSm90ILi2EN4cute5tupleIJNS5_1CILi1EEES8_S8_EEENS6_IJNS7_ILi128EEENS7_ILi96EEENS7_ILi64EEEEEELi256ENS_10bfloat16_tEfNS_4arch4Sm90ELb0ELb1ELb1ELb0ELb1ELb0ELb0ELb1ELb0ELb1ELb1ELb0EEENS1_21CollectiveEpilogueFwdINS6_IJSA_NS7_ILi256EEESB_EEES9_SE_SG_Li256ELb0ELb1ELb1ELb0EEENS1_19SingleTileSchedulerILb0ELb1ELb1ELi128EEEEEEEEEvNT_6ParamsE:
        .type           _ZN7cutlass13device_kernelIN5flash11enable_sm90INS1_16FlashAttnFwdSm90INS1_25CollectiveMainloopFwdSm90ILi2EN4cute5tupleIJNS5_1CILi1EEES8_S8_EEENS6_IJNS7_ILi128EEENS7_ILi96EEENS7_ILi64EEEEEELi256ENS_10bfloat16_tEfNS_4arch4Sm90ELb0ELb1ELb1ELb0ELb1ELb0ELb0ELb1ELb0ELb1ELb1ELb0EEENS1_21CollectiveEpilogueFwdINS6_IJSA_NS7_ILi256EEESB_EEES9_SE_SG_Li256ELb0ELb1ELb1ELb0EEENS1_19SingleTileSchedulerILb0ELb1ELb1ELi128EEEEEEEEEvNT_6ParamsE,@function
        .size           _ZN7cutlass13device_kernelIN5flash11enable_sm90INS1_16FlashAttnFwdSm90INS1_25CollectiveMainloopFwdSm90ILi2EN4cute5tupleIJNS5_1CILi1EEES8_S8_EEENS6_IJNS7_ILi128EEENS7_ILi96EEENS7_ILi64EEEEEELi256ENS_10bfloat16_tEfNS_4arch4Sm90ELb0ELb1ELb1ELb0ELb1ELb0ELb0ELb1ELb0ELb1ELb1ELb0EEENS1_21CollectiveEpilogueFwdINS6_IJSA_NS7_ILi256EEESB_EEES9_SE_SG_Li256ELb0ELb1ELb1ELb0EEENS1_19SingleTileSchedulerILb0ELb1ELb1ELi128EEEEEEEEEvNT_6ParamsE,(.L_x_24 - _ZN7cutlass13device_kernelIN5flash11enable_sm90INS1_16FlashAttnFwdSm90INS1_25CollectiveMainloopFwdSm90ILi2EN4cute5tupleIJNS5_1CILi1EEES8_S8_EEENS6_IJNS7_ILi128EEENS7_ILi96EEENS7_ILi64EEEEEELi256ENS_10bfloat16_tEfNS_4arch4Sm90ELb0ELb1ELb1ELb0ELb1ELb0ELb0ELb1ELb0ELb1ELb1ELb0EEENS1_21CollectiveEpilogueFwdINS6_IJSA_NS7_ILi256EEESB_EEES9_SE_SG_Li256ELb0ELb1ELb1ELb0EEENS1_19SingleTileSchedulerILb0ELb1ELb1ELi128EEEEEEEEEvNT_6ParamsE)
        .other          _ZN7cutlass13device_kernelIN5flash11enable_sm90INS1_16FlashAttnFwdSm90INS1_25CollectiveMainloopFwdSm90ILi2EN4cute5tupleIJNS5_1CILi1EEES8_S8_EEENS6_IJNS7_ILi128EEENS7_ILi96EEENS7_ILi64EEEEEELi256ENS_10bfloat16_tEfNS_4arch4Sm90ELb0ELb1ELb1ELb0ELb1ELb0ELb0ELb1ELb0ELb1ELb1ELb0EEENS1_21CollectiveEpilogueFwdINS6_IJSA_NS7_ILi256EEESB_EEES9_SE_SG_Li256ELb0ELb1ELb1ELb0EEENS1_19SingleTileSchedulerILb0ELb1ELb1ELi128EEEEEEEEEvNT_6ParamsE,@"STO_CUDA_ENTRY STV_DEFAULT"
_ZN7cutlass13device_kernelIN5flash11enable_sm90INS1_16FlashAttnFwdSm90INS1_25CollectiveMainloopFwdSm90ILi2EN4cute5tupleIJNS5_1CILi1EEES8_S8_EEENS6_IJNS7_ILi128EEENS7_ILi96EEENS7_ILi64EEEEEELi256ENS_10bfloat16_tEfNS_4arch4Sm90ELb0ELb1ELb1ELb0ELb1ELb0ELb0ELb1ELb0ELb1ELb1ELb0EEENS1_21CollectiveEpilogueFwdINS6_IJSA_NS7_ILi256EEESB_EEES9_SE_SG_Li256ELb0ELb1ELb1ELb0EEENS1_19SingleTileSchedulerILb0ELb1ELb1ELi128EEEEEEEEEvNT_6ParamsE:
[----:B------:R-:W-:Y:S01]  /*0000*/  LDC R1, c[0x0][0x37c] ;  /* 0x0000df00ff017b82 */ /* 0x000fe20000000800 */
[----:B------:R-:W-:Y:S05]  /*0010*/  EXIT ;  /* 0x000000000000794d */ /* 0x000fea0003800000 */
.L_x_6:
        /* <DEDUP_REMOVED lines=14> */
.L_x_24:


//--------------------- .text._ZN7cutlass13device_kernelIN5flash11enable_sm90INS1_16FlashAttnFwdSm90INS1_25CollectiveMainloopFwdSm90ILi2EN4cute5tupleIJNS5_1CILi1EEES8_S8_EEENS6_IJNS7_ILi128EEENS7_ILi96EEENS7_ILi64EEEEEELi256ENS_10bfloat16_tEfNS_4arch4Sm90ELb0ELb1ELb1ELb0ELb1ELb0ELb1ELb1ELb0ELb1ELb1ELb0EEENS1_21CollectiveEpilogueFwdINS6_IJSA_NS7_ILi256EEESB_EEES9_SE_SG_Li256ELb0ELb1ELb1ELb0EEENS1_19SingleTileSchedulerILb0ELb1ELb1ELi128EEEEEEEEEvNT_6ParamsE --------------------------
	.section	.text._ZN7cutlass13device_kernelIN5flash11enable_sm90INS1_16FlashAttnFwdSm90INS1_25CollectiveMainloopFwdSm90ILi2EN4cute5tupleIJNS5_1CILi1EEES8_S8_EEENS6_IJNS7_ILi128EEENS7_ILi96EEENS7_ILi64EEEEEELi256ENS_10bfloat16_tEfNS_4arch4Sm90ELb0ELb1ELb1ELb0ELb1ELb0ELb1ELb1ELb0ELb1ELb1ELb0EEENS1_21CollectiveEpilogueFwdINS6_IJSA_NS7_ILi256EEESB_EEES9_SE_SG_Li256ELb0ELb1ELb1ELb0EEENS1_19SingleTileSchedulerILb0ELb1ELb1ELi128EEEEEEEEEvNT_6ParamsE,"ax",@progbits
	.align	128
.text._ZN7cutlass13device_kernelIN5flash11enable_sm90INS1_16FlashAttnFwdSm90INS1_25CollectiveMainloopFwdSm90ILi2EN4cute5tupleIJNS5_1CILi1EEES8_S8_EEENS6_IJNS7_ILi128EEENS7_ILi96EEENS7_ILi64EEEEEELi256ENS_10bfloat16_tEfNS_4arch4Sm90ELb0ELb1ELb1ELb0ELb1ELb0ELb1ELb1ELb0ELb1ELb1ELb0EEENS1_21CollectiveEpilogueFwdINS6_IJSA_NS7_ILi256EEESB_EEES9_SE_SG_Li256ELb0ELb1ELb1ELb0EEENS1_19SingleTileSchedulerILb0ELb1ELb1ELi128EEEEEEEEEvNT_6ParamsE:
        .type           _ZN7cutlass13device_kernelIN5flash11enable_sm90INS1_16FlashAttnFwdSm90INS1_25CollectiveMainloopFwdSm90ILi2EN4cute5tupleIJNS5_1CILi1EEES8_S8_EEENS6_IJNS7_ILi128EEENS7_ILi96EEENS7_ILi64EEEEEELi256ENS_10bfloat16_tEfNS_4arch4Sm90ELb0ELb1ELb1ELb0ELb1ELb0ELb1ELb1ELb0ELb1ELb1ELb0EEENS1_21CollectiveEpilogueFwdINS6_IJSA_NS7_ILi256EEESB_EEES9_SE_SG_Li256ELb0ELb1ELb1ELb0EEENS1_19SingleTileSchedulerILb0ELb1ELb1ELi128EEEEEEEEEvNT_6ParamsE,@function
        .size           _ZN7cutlass13device_kernelIN5flash11enable_sm90INS1_16FlashAttnFwdSm90INS1_25CollectiveMainloopFwdSm90ILi2EN4cute5tupleIJNS5_1CILi1EEES8_S8_EEENS6_IJNS7_ILi128EEENS7_ILi96EEENS7_ILi64EEEEEELi256ENS_10bfloat16_tEfNS_4arch4Sm90ELb0ELb1ELb1ELb0ELb1ELb0ELb1ELb1ELb0ELb1ELb1ELb0EEENS1_21CollectiveEpilogueFwdINS6_IJSA_NS7_ILi256EEESB_EEES9_SE_SG_Li256ELb0ELb1ELb1ELb0EEENS1_19SingleTileSchedulerILb0ELb1ELb1ELi128EEEEEEEEEvNT_6ParamsE,(.L_x_25 - _ZN7cutlass13device_kernelIN5flash11enable_sm90INS1_16FlashAttnFwdSm90INS1_25CollectiveMainloopFwdSm90ILi2EN4cute5tupleIJNS5_1CILi1EEES8_S8_EEENS6_IJNS7_ILi128EEENS7_ILi96EEENS7_ILi64EEEEEELi256ENS_10bfloat16_tEfNS_4arch4Sm90ELb0ELb1ELb1ELb0ELb1ELb0ELb1ELb1ELb0ELb1ELb1ELb0EEENS1_21CollectiveEpilogueFwdINS6_IJSA_NS7_ILi256EEESB_EEES9_SE_SG_Li256ELb0ELb1ELb1ELb0EEENS1_19SingleTileSchedulerILb0ELb1ELb1ELi128EEEEEEEEEvNT_6ParamsE)
        .other          _ZN7cutlass13device_kernelIN5flash11enable_sm90INS1_16FlashAttnFwdSm90INS1_25CollectiveMainloopFwdSm90ILi2EN4cute5tupleIJNS5_1CILi1EEES8_S8_EEENS6_IJNS7_ILi128EEENS7_ILi96EEENS7_ILi64EEEEEELi256ENS_10bfloat16_tEfNS_4arch4Sm90ELb0ELb1ELb1ELb0ELb1ELb0ELb1ELb1ELb0ELb1ELb1ELb0EEENS1_21CollectiveEpilogueFwdINS6_IJSA_NS7_ILi256EEESB_EEES9_SE_SG_Li256ELb0ELb1ELb1ELb0EEENS1_19SingleTileSchedulerILb0ELb1ELb1ELi128EEEEEEEEEvNT_6ParamsE,@"STO_CUDA_ENTRY STV_DEFAULT"
_ZN7cutlass13device_kernelIN5flash11enable_sm90INS1_16FlashAttnFwdSm90INS1_25CollectiveMainloopFwdSm90ILi2EN4cute5tupleIJNS5_1CILi1EEES8_S8_EEENS6_IJNS7_ILi128EEENS7_ILi96EEENS7_ILi64EEEEEELi256ENS_10bfloat16_tEfNS_4arch4Sm90ELb0ELb1ELb1ELb0ELb1ELb0ELb1ELb1ELb0ELb1ELb1ELb0EEENS1_21CollectiveEpilogueFwdINS6_IJSA_NS7_ILi256EEESB_EEES9_SE_SG_Li256ELb0ELb1ELb1ELb0EEENS1_19SingleTileSchedulerILb0ELb1ELb1ELi128EEEEEEEEEvNT_6ParamsE:
[----:B------:R-:W-:Y:S01]  /*0000*/  LDC R1, c[0x0][0x37c] ;  /* 0x0000df00ff017b82 */ /* 0x000fe20000000800 */
[----:B------:R-:W-:Y:S05]  /*0010*/  EXIT ;  /* 0x000000000000794d */ /* 0x000fea0003800000 */
.L_x_7:
        /* <DEDUP_REMOVED lines=14> */
.L_x_25:


//--------------------- .text._ZN7cutlass13device_kernelIN5flash11enable_sm90INS1_16FlashAttnFwdSm90INS1_25CollectiveMainloopFwdSm90ILi2EN4cute5tupleIJNS5_1CILi1EEES8_S8_EEENS6_IJNS7_ILi128EEENS7_ILi96EEENS7_ILi64EEEEEELi256ENS_10bfloat16_tEfNS_4arch4Sm90ELb0ELb1ELb1ELb1ELb1ELb0ELb0ELb1ELb0ELb1ELb1ELb0EEENS1_21CollectiveEpilogueFwdINS6_IJSA_NS7_ILi256EEESB_EEES9_SE_SG_Li256ELb1ELb1ELb1ELb0EEENS1_36VarlenDynamicPersistentTileSchedulerILi128ELi96ELi256ELi128ELb1ELb1ELb1ELb1ELb0ELb1EEEEEEEEEvNT_6ParamsE --------------------------
	.section	.text._ZN7cutlass13device_kernelIN5flash11enable_sm90INS1_16FlashAttnFwdSm90INS1_25CollectiveMainloopFwdSm90ILi2EN4cute5tupleIJNS5_1CILi1EEES8_S8_EEENS6_IJNS7_ILi128EEENS7_ILi96EEENS7_ILi64EEEEEELi256ENS_10bfloat16_tEfNS_4arch4Sm90ELb0ELb1ELb1ELb1ELb1ELb0ELb0ELb1ELb0ELb1ELb1ELb0EEENS1_21CollectiveEpilogueFwdINS6_IJSA_NS7_ILi256EEESB_EEES9_SE_SG_Li256ELb1ELb1ELb1ELb0EEENS1_36VarlenDynamicPersistentTileSchedulerILi128ELi96ELi256ELi128ELb1ELb1ELb1ELb1ELb0ELb1EEEEEEEEEvNT_6ParamsE,"ax",@progbits
	.align	128
.text._ZN7cutlass13device_kernelIN5flash11enable_sm90INS1_16FlashAttnFwdSm90INS1_25CollectiveMainloopFwdSm90ILi2EN4cute5tupleIJNS5_1CILi1EEES8_S8_EEENS6_IJNS7_ILi128EEENS7_ILi96EEENS7_ILi64EEEEEELi256ENS_10bfloat16_tEfNS_4arch4Sm90ELb0ELb1ELb1ELb1ELb1ELb0ELb0ELb1ELb0ELb1ELb1ELb0EEENS1_21CollectiveEpilogueFwdINS6_IJSA_NS7_ILi256EEESB_EEES9_SE_SG_Li256ELb1ELb1ELb1ELb0EEENS1_36VarlenDynamicPersistentTileSchedulerILi128ELi96ELi256ELi128ELb1ELb1ELb1ELb1ELb0ELb1EEEEEEEEEvNT_6ParamsE:
        .type           _ZN7cutlass13device_kernelIN5flash11enable_sm90INS1_16FlashAttnFwdSm90INS1_25CollectiveMainloopFwdSm90ILi2EN4cute5tupleIJNS5_1CILi1EEES8_S8_EEENS6_IJNS7_ILi128EEENS7_ILi96EEENS7_ILi64EEEEEELi256ENS_10bfloat16_tEfNS_4arch4Sm90ELb0ELb1ELb1ELb1ELb1ELb0ELb0ELb1ELb0ELb1ELb1ELb0EEENS1_21CollectiveEpilogueFwdINS6_IJSA_NS7_ILi256EEESB_EEES9_SE_SG_Li256ELb1ELb1ELb1ELb0EEENS1_36VarlenDynamicPersistentTileSchedulerILi128ELi96ELi256ELi128ELb1ELb1ELb1ELb1ELb0ELb1EEEEEEEEEvNT_6ParamsE,@function
        .size           _ZN7cutlass13device_kernelIN5flash11enable_sm90INS1_16FlashAttnFwdSm90INS1_25CollectiveMainloopFwdSm90ILi2EN4cute5tupleIJNS5_1CILi1EEES8_S8_EEENS6_IJNS7_ILi128EEENS7_ILi96EEENS7_ILi64EEEEEELi256ENS_10bfloat16_tEfNS_4arch4Sm90ELb0ELb1ELb1ELb1ELb1ELb0ELb0ELb1ELb0ELb1ELb1ELb0EEENS1_21CollectiveEpilogueFwdINS6_IJSA_NS7_ILi256EEESB_EEES9_SE_SG_Li256ELb1ELb1ELb1ELb0EEENS1_36VarlenDynamicPersistentTileSchedulerILi128ELi96ELi256ELi128ELb1ELb1ELb1ELb1ELb0ELb1EEEEEEEEEvNT_6ParamsE,(.L_x_26 - _ZN7cutlass13device_kernelIN5flash11enable_sm90INS1_16FlashAttnFwdSm90INS1_25CollectiveMainloopFwdSm90ILi2EN4cute5tupleIJNS5_1CILi1EEES8_S8_EEENS6_IJNS7_ILi128EEENS7_ILi96EEENS7_ILi64EEEEEELi256ENS_10bfloat16_tEfNS_4arch4Sm90ELb0ELb1ELb1ELb1ELb1ELb0ELb0ELb1ELb0ELb1ELb1ELb0EEENS1_21CollectiveEpilogueFwdINS6_IJSA_NS7_ILi256EEESB_EEES9_SE_SG_Li256ELb1ELb1ELb1ELb0EEENS1_36VarlenDynamicPersistentTileSchedulerILi128ELi96ELi256ELi128ELb1ELb1ELb1ELb1ELb0ELb1EEEEEEEEEvNT_6ParamsE)
        .other          _ZN7cutlass13device_kernelIN5flash11enable_sm90INS1_16FlashAttnFwdSm90INS1_25CollectiveMainloopFwdSm90ILi2EN4cute5tupleIJNS5_1CILi1EEES8_S8_EEENS6_IJNS7_ILi128EEENS7_ILi96EEENS7_ILi64EEEEEELi256ENS_10bfloat16_tEfNS_4arch4Sm90ELb0ELb1ELb1ELb1ELb1ELb0ELb0ELb1ELb0ELb1ELb1ELb0EEENS1_21CollectiveEpilogueFwdINS6_IJSA_NS7_ILi256EEESB_EEES9_SE_SG_Li256ELb1ELb1ELb1ELb0EEENS1_36VarlenDynamicPersistentTileSchedulerILi128ELi96ELi256ELi128ELb1ELb1ELb1ELb1ELb0ELb1EEEEEEEEEvNT_6ParamsE,@"STO_CUDA_ENTRY STV_DEFAULT"
_ZN7cutlass13device_kernelIN5flash11enable_sm90INS1_16FlashAttnFwdSm90INS1_25CollectiveMainloopFwdSm90ILi2EN4cute5tupleIJNS5_1CILi1EEES8_S8_EEENS6_IJNS7_ILi128EEENS7_ILi96EEENS7_ILi64EEEEEELi256ENS_10bfloat16_tEfNS_4arch4Sm90ELb0ELb1ELb1ELb1ELb1ELb0ELb0ELb1ELb0ELb1ELb1ELb0EEENS1_21CollectiveEpilogueFwdINS6_IJSA_NS7_ILi256EEESB_EEES9_SE_SG_Li256ELb1ELb1ELb1ELb0EEENS1_36VarlenDynamicPersistentTileSchedulerILi128ELi96ELi256ELi128ELb1ELb1ELb1ELb1ELb0ELb1EEEEEEEEEvNT_6ParamsE:
[----:B------:R-:W-:Y:S01]  /*0000*/  LDC R1, c[0x0][0x37c] ;  /* 0x0000df00ff017b82 */ /* 0x000fe20000000800 */
[----:B------:R-:W-:Y:S05]  /*0010*/  EXIT ;  /* 0x000000000000794d */ /* 0x000fea0003800000 */
.L_x_8:
        /* <DEDUP_REMOVED lines=14> */
.L_x_26:


//--------------------- .text._ZN7cutlass13device_kernelIN5flash11enable_sm90INS1_16FlashAttnFwdSm90INS1_25CollectiveMainloopFwdSm90ILi2EN4cute5tupleIJNS5_1CILi1EEES8_S8_EEENS6_IJNS7_ILi128EEENS7_ILi96EEENS7_ILi64EEEEEELi256ENS_10bfloat16_tEfNS_4arch4Sm90ELb0ELb1ELb1ELb1ELb1ELb1ELb0ELb1ELb0ELb1ELb1ELb0EEENS1_21CollectiveEpilogueFwdINS6_IJSA_NS7_ILi256EEESB_EEES9_SE_SG_Li256ELb1ELb1ELb1ELb0EEENS1_36VarlenDynamicPersistentTileSchedulerILi128ELi96ELi256ELi128ELb1ELb1ELb1ELb1ELb0ELb1EEEEEEEEEvNT_6ParamsE --------------------------
	.section	.text._ZN7cutlass13device_kernelIN5flash11enable_sm90INS1_16FlashAttnFwdSm90INS1_25CollectiveMainloopFwdSm90ILi2EN4cute5tupleIJNS5_1CILi1EEES8_S8_EEENS6_IJNS7_ILi128EEENS7_ILi96EEENS7_ILi64EEEEEELi256ENS_10bfloat16_tEfNS_4arch4Sm90ELb0ELb1ELb1ELb1ELb1ELb1ELb0ELb1ELb0ELb1ELb1ELb0EEENS1_21CollectiveEpilogueFwdINS6_IJSA_NS7_ILi256EEESB_EEES9_SE_SG_Li256ELb1ELb1ELb1ELb0EEENS1_36VarlenDynamicPersistentTileSchedulerILi128ELi96ELi256ELi128ELb1ELb1ELb1ELb1ELb0ELb1EEEEEEEEEvNT_6ParamsE,"ax",@progbits
	.align	128
.text._ZN7cutlass13device_kernelIN5flash11enable_sm90INS1_16FlashAttnFwdSm90INS1_25CollectiveMainloopFwdSm90ILi2EN4cute5tupleIJNS5_1CILi1EEES8_S8_EEENS6_IJNS7_ILi128EEENS7_ILi96EEENS7_ILi64EEEEEELi256ENS_10bfloat16_tEfNS_4arch4Sm90ELb0ELb1ELb1ELb1ELb1ELb1ELb0ELb1ELb0ELb1ELb1ELb0EEENS1_21CollectiveEpilogueFwdINS6_IJSA_NS7_ILi256EEESB_EEES9_SE_SG_Li256ELb1ELb1ELb1ELb0EEENS1_36VarlenDynamicPersistentTileSchedulerILi128ELi96ELi256ELi128ELb1ELb1ELb1ELb1ELb0ELb1EEEEEEEEEvNT_6ParamsE:
        .type           _ZN7cutlass13device_kernelIN5flash11enable_sm90INS1_16FlashAttnFwdSm90INS1_25CollectiveMainloopFwdSm90ILi2EN4cute5tupleIJNS5_1CILi1EEES8_S8_EEENS6_IJNS7_ILi128EEENS7_ILi96EEENS7_ILi64EEEEEELi256ENS_10bfloat16_tEfNS_4arch4Sm90ELb0ELb1ELb1ELb1ELb1ELb1ELb0ELb1ELb0ELb1ELb1ELb0EEENS1_21CollectiveEpilogueFwdINS6_IJSA_NS7_ILi256EEESB_EEES9_SE_SG_Li256ELb1ELb1ELb1ELb0EEENS1_36VarlenDynamicPersistentTileSchedulerILi128ELi96ELi256ELi128ELb1ELb1ELb1ELb1ELb0ELb1EEEEEEEEEvNT_6ParamsE,@function
        .size           _ZN7cutlass13device_kernelIN5flash11enable_sm90INS1_16FlashAttnFwdSm90INS1_25CollectiveMainloopFwdSm90ILi2EN4cute5tupleIJNS5_1CILi1EEES8_S8_EEENS6_IJNS7_ILi128EEENS7_ILi96EEENS7_ILi64EEEEEELi256ENS_10bfloat16_tEfNS_4arch4Sm90ELb0ELb1ELb1ELb1ELb1ELb1ELb0ELb1ELb0ELb1ELb1ELb0EEENS1_21CollectiveEpilogueFwdINS6_IJSA_NS7_ILi256EEESB_EEES9_SE_SG_Li256ELb1ELb1ELb1ELb0EEENS1_36VarlenDynamicPersistentTileSchedulerILi128ELi96ELi256ELi128ELb1ELb1ELb1ELb1ELb0ELb1EEEEEEEEEvNT_6ParamsE,(.L_x_27 - _ZN7cutlass13device_kernelIN5flash11enable_sm90INS1_16FlashAttnFwdSm90INS1_25CollectiveMainloopFwdSm90ILi2EN4cute5tupleIJNS5_1CILi1EEES8_S8_EEENS6_IJNS7_ILi128EEENS7_ILi96EEENS7_ILi64EEEEEELi256ENS_10bfloat16_tEfNS_4arch4Sm90ELb0ELb1ELb1ELb1ELb1ELb1ELb0ELb1ELb0ELb1ELb1ELb0EEENS1_21CollectiveEpilogueFwdINS6_IJSA_NS7_ILi256EEESB_EEES9_SE_SG_Li256ELb1ELb1ELb1ELb0EEENS1_36VarlenDynamicPersistentTileSchedulerILi128ELi96ELi256ELi128ELb1ELb1ELb1ELb1ELb0ELb1EEEEEEEEEvNT_6ParamsE)
        .other          _ZN7cutlass13device_kernelIN5flash11enable_sm90INS1_16FlashAttnFwdSm90INS1_25CollectiveMainloopFwdSm90ILi2EN4cute5tupleIJNS5_1CILi1EEES8_S8_EEENS6_IJNS7_ILi128EEENS7_ILi96EEENS7_ILi64EEEEEELi256ENS_10bfloat16_tEfNS_4arch4Sm90ELb0ELb1ELb1ELb1ELb1ELb1ELb0ELb1ELb0ELb1ELb1ELb0EEENS1_21CollectiveEpilogueFwdINS6_IJSA_NS7_ILi256EEESB_EEES9_SE_SG_Li256ELb1ELb1ELb1ELb0EEENS1_36VarlenDynamicPersistentTileSchedulerILi128ELi96ELi256ELi128ELb1ELb1ELb1ELb1ELb0ELb1EEEEEEEEEvNT_6ParamsE,@"STO_CUDA_ENTRY STV_DEFAULT"
_ZN7cutlass13device_kernelIN5flash11enable_sm90INS1_16FlashAttnFwdSm90INS1_25CollectiveMainloopFwdSm90ILi2EN4cute5tupleIJNS5_1CILi1EEES8_S8_EEENS6_IJNS7_ILi128EEENS7_ILi96EEENS7_ILi64EEEEEELi256ENS_10bfloat16_tEfNS_4arch4Sm90ELb0ELb1ELb1ELb1ELb1ELb1ELb0ELb1ELb0ELb1ELb1ELb0EEENS1_21CollectiveEpilogueFwdINS6_IJSA_NS7_ILi256EEESB_EEES9_SE_SG_Li256ELb1ELb1ELb1ELb0EEENS1_36VarlenDynamicPersistentTileSchedulerILi128ELi96ELi256ELi128ELb1ELb1ELb1ELb1ELb0ELb1EEEEEEEEEvNT_6ParamsE:
[----:B------:R-:W-:Y:S01]  /*0000*/  LDC R1, c[0x0][0x37c] ;  /* 0x0000df00ff017b82 */ /* 0x000fe20000000800 */
[----:B------:R-:W-:Y:S05]  /*0010*/  EXIT ;  /* 0x000000000000794d */ /* 0x000fea0003800000 */
.L_x_9:
        /* <DEDUP_REMOVED lines=14> */
.L_x_27:


//--------------------- .text._ZN7cutlass13device_kernelIN5flash11enable_sm90INS1_16FlashAttnFwdSm90INS1_25CollectiveMainloopFwdSm90ILi2EN4cute5tupleIJNS5_1CILi1EEES8_S8_EEENS6_IJNS7_ILi128EEENS7_ILi96EEENS7_ILi64EEEEEELi256ENS_10bfloat16_tEfNS_4arch4Sm90ELb0ELb1ELb1ELb1ELb1ELb0ELb1ELb1ELb0ELb1ELb1ELb0EEENS1_21CollectiveEpilogueFwdINS6_IJSA_NS7_ILi256EEESB_EEES9_SE_SG_Li256ELb1ELb1ELb1ELb0EEENS1_36VarlenDynamicPersistentTileSchedulerILi128ELi96ELi256ELi128ELb1ELb1ELb1ELb1ELb0ELb1EEEEEEEEEvNT_6ParamsE --------------------------
	.section	.text._ZN7cutlass13device_kernelIN5flash11enable_sm90INS1_16FlashAttnFwdSm90INS1_25CollectiveMainloopFwdSm90ILi2EN4cute5tupleIJNS5_1CILi1EEES8_S8_EEENS6_IJNS7_ILi128EEENS7_ILi96EEENS7_ILi64EEEEEELi256ENS_10bfloat16_tEfNS_4arch4Sm90ELb0ELb1ELb1ELb1ELb1ELb0ELb1ELb1ELb0ELb1ELb1ELb0EEENS1_21CollectiveEpilogueFwdINS6_IJSA_NS7_ILi256EEESB_EEES9_SE_SG_Li256ELb1ELb1ELb1ELb0EEENS1_36VarlenDynamicPersistentTileSchedulerILi128ELi96ELi256ELi128ELb1ELb1ELb1ELb1ELb0ELb1EEEEEEEEEvNT_6ParamsE,"ax",@progbits
	.align	128
.text._ZN7cutlass13device_kernelIN5flash11enable_sm90INS1_16FlashAttnFwdSm90INS1_25CollectiveMainloopFwdSm90ILi2EN4cute5tupleIJNS5_1CILi1EEES8_S8_EEENS6_IJNS7_ILi128EEENS7_ILi96EEENS7_ILi64EEEEEELi256ENS_10bfloat16_tEfNS_4arch4Sm90ELb0ELb1ELb1ELb1ELb1ELb0ELb1ELb1ELb0ELb1ELb1ELb0EEENS1_21CollectiveEpilogueFwdINS6_IJSA_NS7_ILi256EEESB_EEES9_SE_SG_Li256ELb1ELb1ELb1ELb0EEENS1_36VarlenDynamicPersistentTileSchedulerILi128ELi96ELi256ELi128ELb1ELb1ELb1ELb1ELb0ELb1EEEEEEEEEvNT_6ParamsE:
        .type           _ZN7cutlass13device_kernelIN5flash11enable_sm90INS1_16FlashAttnFwdSm90INS1_25CollectiveMainloopFwdSm90ILi2EN4cute5tupleIJNS5_1CILi1EEES8_S8_EEENS6_IJNS7_ILi128EEENS7_ILi96EEENS7_ILi64EEEEEELi256ENS_10bfloat16_tEfNS_4arch4Sm90ELb0ELb1ELb1ELb1ELb1ELb0ELb1ELb1ELb0ELb1ELb1ELb0EEENS1_21CollectiveEpilogueFwdINS6_IJSA_NS7_ILi256EEESB_EEES9_SE_SG_Li256ELb1ELb1ELb1ELb0EEENS1_36VarlenDynamicPersistentTileSchedulerILi128ELi96ELi256ELi128ELb1ELb1ELb1ELb1ELb0ELb1EEEEEEEEEvNT_6ParamsE,@function
        .size           _ZN7cutlass13device_kernelIN5flash11enable_sm90INS1_16FlashAttnFwdSm90INS1_25CollectiveMainloopFwdSm90ILi2EN4cute5tupleIJNS5_1CILi1EEES8_S8_EEENS6_IJNS7_ILi128EEENS7_ILi96EEENS7_ILi64EEEEEELi256ENS_10bfloat16_tEfNS_4arch4Sm90ELb0ELb1ELb1ELb1ELb1ELb0ELb1ELb1ELb0ELb1ELb1ELb0EEENS1_21CollectiveEpilogueFwdINS6_IJSA_NS7_ILi256EEESB_EEES9_SE_SG_Li256ELb1ELb1ELb1ELb0EEENS1_36VarlenDynamicPersistentTileSchedulerILi128ELi96ELi256ELi128ELb1ELb1ELb1ELb1ELb0ELb1EEEEEEEEEvNT_6ParamsE,(.L_x_28 - _ZN7cutlass13device_kernelIN5flash11enable_sm90INS1_16FlashAttnFwdSm90INS1_25CollectiveMainloopFwdSm90ILi2EN4cute5tupleIJNS5_1CILi1EEES8_S8_EEENS6_IJNS7_ILi128EEENS7_ILi96EEENS7_ILi64EEEEEELi256ENS_10bfloat16_tEfNS_4arch4Sm90ELb0ELb1ELb1ELb1ELb1ELb0ELb1ELb1ELb0ELb1ELb1ELb0EEENS1_21CollectiveEpilogueFwdINS6_IJSA_NS7_ILi256EEESB_EEES9_SE_SG_Li256ELb1ELb1ELb1ELb0EEENS1_36VarlenDynamicPersistentTileSchedulerILi128ELi96ELi256ELi128ELb1ELb1ELb1ELb1ELb0ELb1EEEEEEEEEvNT_6ParamsE)
        .other          _ZN7cutlass13device_kernelIN5flash11enable_sm90INS1_16FlashAttnFwdSm90INS1_25CollectiveMainloopFwdSm90ILi2EN4cute5tupleIJNS5_1CILi1EEES8_S8_EEENS6_IJNS7_ILi128EEENS7_ILi96EEENS7_ILi64EEEEEELi256ENS_10bfloat16_tEfNS_4arch4Sm90ELb0ELb1ELb1ELb1ELb1ELb0ELb1ELb1ELb0ELb1ELb1ELb0EEENS1_21CollectiveEpilogueFwdINS6_IJSA_NS7_ILi256EEESB_EEES9_SE_SG_Li256ELb1ELb1ELb1ELb0EEENS1_36VarlenDynamicPersistentTileSchedulerILi128ELi96ELi256ELi128ELb1ELb1ELb1ELb1ELb0ELb1EEEEEEEEEvNT_6ParamsE,@"STO_CUDA_ENTRY STV_DEFAULT"
_ZN7cutlass13device_kernelIN5flash11enable_sm90INS1_16FlashAttnFwdSm90INS1_25CollectiveMainloopFwdSm90ILi2EN4cute5tupleIJNS5_1CILi1EEES8_S8_EEENS6_IJNS7_ILi128EEENS7_ILi96EEENS7_ILi64EEEEEELi256ENS_10bfloat16_tEfNS_4arch4Sm90ELb0ELb1ELb1ELb1ELb1ELb0ELb1ELb1ELb0ELb1ELb1ELb0EEENS1_21CollectiveEpilogueFwdINS6_IJSA_NS7_ILi256EEESB_EEES9_SE_SG_Li256ELb1ELb1ELb1ELb0EEENS1_36VarlenDynamicPersistentTileSchedulerILi128ELi96ELi256ELi128ELb1ELb1ELb1ELb1ELb0ELb1EEEEEEEEEvNT_6ParamsE:
[----:B------:R-:W-:Y:S01]  /*0000*/  LDC R1, c[0x0][0x37c] ;  /* 0x0000df00ff017b82 */ /* 0x000fe20000000800 */
[----:B------:R-:W-:Y:S05]  /*0010*/  EXIT ;  /* 0x000000000000794d */ /* 0x000fea0003800000 */
.L_x_10:
        /* <DEDUP_REMOVED lines=14> */
.L_x_28:


//--------------------- .text._ZN7cutlass13device_kernelIN5flash11enable_sm90INS1_16FlashAttnFwdSm90INS1_25CollectiveMainloopFwdSm90ILi2EN4cute5tupleIJNS5_1CILi1EEES8_S8_EEENS6_IJNS7_ILi128EEENS7_ILi96EEENS7_ILi64EEEEEELi256ENS_10bfloat16_tEfNS_4arch4Sm90ELb0ELb1ELb1ELb1ELb1ELb1ELb1ELb1ELb0ELb1ELb1ELb0EEENS1_21CollectiveEpilogueFwdINS6_IJSA_NS7_ILi256EEESB_EEES9_SE_SG_Li256ELb1ELb1ELb1ELb0EEENS1_36VarlenDynamicPersistentTileSchedulerILi128ELi96ELi256ELi128ELb1ELb1ELb1ELb1ELb0ELb1EEEEEEEEEvNT_6ParamsE --------------------------
	.section	.text._ZN7cutlass13device_kernelIN5flash11enable_sm90INS1_16FlashAttnFwdSm90INS1_25CollectiveMainloopFwdSm90ILi2EN4cute5tupleIJNS5_1CILi1EEES8_S8_EEENS6_IJNS7_ILi128EEENS7_ILi96EEENS7_ILi64EEEEEELi256ENS_10bfloat16_tEfNS_4arch4Sm90ELb0ELb1ELb1ELb1ELb1ELb1ELb1ELb1ELb0ELb1ELb1ELb0EEENS1_21CollectiveEpilogueFwdINS6_IJSA_NS7_ILi256EEESB_EEES9_SE_SG_Li256ELb1ELb1ELb1ELb0EEENS1_36VarlenDynamicPersistentTileSchedulerILi128ELi96ELi256ELi128ELb1ELb1ELb1ELb1ELb0ELb1EEEEEEEEEvNT_6ParamsE,"ax",@progbits
	.align	128
.text._ZN7cutlass13device_kernelIN5flash11enable_sm90INS1_16FlashAttnFwdSm90INS1_25CollectiveMainloopFwdSm90ILi2EN4cute5tupleIJNS5_1CILi1EEES8_S8_EEENS6_IJNS7_ILi128EEENS7_ILi96EEENS7_ILi64EEEEEELi256ENS_10bfloat16_tEfNS_4arch4Sm90ELb0ELb1ELb1ELb1ELb1ELb1ELb1ELb1ELb0ELb1ELb1ELb0EEENS1_21CollectiveEpilogueFwdINS6_IJSA_NS7_ILi256EEESB_EEES9_SE_SG_Li256ELb1ELb1ELb1ELb0EEENS1_36VarlenDynamicPersistentTileSchedulerILi128ELi96ELi256ELi128ELb1ELb1ELb1ELb1ELb0ELb1EEEEEEEEEvNT_6ParamsE:
        .type           _ZN7cutlass13device_kernelIN5flash11enable_sm90INS1_16FlashAttnFwdSm90INS1_25CollectiveMainloopFwdSm90ILi2EN4cute5tupleIJNS5_1CILi1EEES8_S8_EEENS6_IJNS7_ILi128EEENS7_ILi96EEENS7_ILi64EEEEEELi256ENS_10bfloat16_tEfNS_4arch4Sm90ELb0ELb1ELb1ELb1ELb1ELb1ELb1ELb1ELb0ELb1ELb1ELb0EEENS1_21CollectiveEpilogueFwdINS6_IJSA_NS7_ILi256EEESB_EEES9_SE_SG_Li256ELb1ELb1ELb1ELb0EEENS1_36VarlenDynamicPersistentTileSchedulerILi128ELi96ELi256ELi128ELb1ELb1ELb1ELb1ELb0ELb1EEEEEEEEEvNT_6ParamsE,@function
        .size           _ZN7cutlass13device_kernelIN5flash11enable_sm90INS1_16FlashAttnFwdSm90INS1_25CollectiveMainloopFwdSm90ILi2EN4cute5tupleIJNS5_1CILi1EEES8_S8_EEENS6_IJNS7_ILi128EEENS7_ILi96EEENS7_ILi64EEEEEELi256ENS_10bfloat16_tEfNS_4arch4Sm90ELb0ELb1ELb1ELb1ELb1ELb1ELb1ELb1ELb0ELb1ELb1ELb0EEENS1_21CollectiveEpilogueFwdINS6_IJSA_NS7_ILi256EEESB_EEES9_SE_SG_Li256ELb1ELb1ELb1ELb0EEENS1_36VarlenDynamicPersistentTileSchedulerILi128ELi96ELi256ELi128ELb1ELb1ELb1ELb1ELb0ELb1EEEEEEEEEvNT_6ParamsE,(.L_x_29 - _ZN7cutlass13device_kernelIN5flash11enable_sm90INS1_16FlashAttnFwdSm90INS1_25CollectiveMainloopFwdSm90ILi2EN4cute5tupleIJNS5_1CILi1EEES8_S8_EEENS6_IJNS7_ILi128EEENS7_ILi96EEENS7_ILi64EEEEEELi256ENS_10bfloat16_tEfNS_4arch4Sm90ELb0ELb1ELb1ELb1ELb1ELb1ELb1ELb1ELb0ELb1ELb1ELb0EEENS1_21CollectiveEpilogueFwdINS6_IJSA_NS7_ILi256EEESB_EEES9_SE_SG_Li256ELb1ELb1ELb1ELb0EEENS1_36VarlenDynamicPersistentTileSchedulerILi128ELi96ELi256ELi128ELb1ELb1ELb1ELb1ELb0ELb1EEEEEEEEEvNT_6ParamsE)
        .other          _ZN7cutlass13device_kernelIN5flash11enable_sm90INS1_16FlashAttnFwdSm90INS1_25CollectiveMainloopFwdSm90ILi2EN4cute5tupleIJNS5_1CILi1EEES8_S8_EEENS6_IJNS7_ILi128EEENS7_ILi96EEENS7_ILi64EEEEEELi256ENS_10bfloat16_tEfNS_4arch4Sm90ELb0ELb1ELb1ELb1ELb1ELb1ELb1ELb1ELb0ELb1ELb1ELb0EEENS1_21CollectiveEpilogueFwdINS6_IJSA_NS7_ILi256EEESB_EEES9_SE_SG_Li256ELb1ELb1ELb1ELb0EEENS1_36VarlenDynamicPersistentTileSchedulerILi128ELi96ELi256ELi128ELb1ELb1ELb1ELb1ELb0ELb1EEEEEEEEEvNT_6ParamsE,@"STO_CUDA_ENTRY STV_DEFAULT"
_ZN7cutlass13device_kernelIN5flash11enable_sm90INS1_16FlashAttnFwdSm90INS1_25CollectiveMainloopFwdSm90ILi2EN4cute5tupleIJNS5_1CILi1EEES8_S8_EEENS6_IJNS7_ILi128EEENS7_ILi96EEENS7_ILi64EEEEEELi256ENS_10bfloat16_tEfNS_4arch4Sm90ELb0ELb1ELb1ELb1ELb1ELb1ELb1ELb1ELb0ELb1ELb1ELb0EEENS1_21CollectiveEpilogueFwdINS6_IJSA_NS7_ILi256EEESB_EEES9_SE_SG_Li256ELb1ELb1ELb1ELb0EEENS1_36VarlenDynamicPersistentTileSchedulerILi128ELi96ELi256ELi128ELb1ELb1ELb1ELb1ELb0ELb1EEEEEEEEEvNT_6ParamsE:
[----:B------:R-:W-:Y:S01]  /*0000*/  LDC R1, c[0x0][0x37c] ;  /* 0x0000df00ff017b82 */ /* 0x000fe20000000800 */
[----:B------:R-:W-:Y:S05]  /*0010*/  EXIT ;  /* 0x000000000000794d */ /* 0x000fea0003800000 */
.L_x_11:
        /* <DEDUP_REMOVED lines=14> */
.L_x_29:


//--------------------- .text._ZN7cutlass13device_kernelIN5flash11enable_sm90INS1_16FlashAttnFwdSm90INS1_25CollectiveMainloopFwdSm90ILi2EN4cute5tupleIJNS5_1CILi1EEES8_S8_EEENS6_IJNS7_ILi128EEENS7_ILi96EEENS7_ILi64EEEEEELi256ENS_10bfloat16_tEfNS_4arch4Sm90ELb1ELb0ELb1ELb0ELb1ELb0ELb0ELb1ELb0ELb1ELb1ELb0EEENS1_21CollectiveEpilogueFwdINS6_IJSA_NS7_ILi256EEESB_EEES9_SE_SG_Li256ELb0ELb1ELb1ELb0EEENS1_19SingleTileSchedulerILb0ELb1ELb1ELi128EEEEEEEEEvNT_6ParamsE --------------------------
	.section	.text._ZN7cutlass13device_kernelIN5flash11enable_sm90INS1_16FlashAttnFwdSm90INS1_25CollectiveMainloopFwdSm90ILi2EN4cute5tupleIJNS5_1CILi1EEES8_S8_EEENS6_IJNS7_ILi128EEENS7_ILi96EEENS7_ILi64EEEEEELi256ENS_10bfloat16_tEfNS_4arch4Sm90ELb1ELb0ELb1ELb0ELb1ELb0ELb0ELb1ELb0ELb1ELb1ELb0EEENS1_21CollectiveEpilogueFwdINS6_IJSA_NS7_ILi256EEESB_EEES9_SE_SG_Li256ELb0ELb1ELb1ELb0EEENS1_19SingleTileSchedulerILb0ELb1ELb1ELi128EEEEEEEEEvNT_6ParamsE,"ax",@progbits
	.align	128
.text._ZN7cutlass13device_kernelIN5flash11enable_sm90INS1_16FlashAttnFwdSm90INS1_25CollectiveMainloopFwdSm90ILi2EN4cute5tupleIJNS5_1CILi1EEES8_S8_EEENS6_IJNS7_ILi128EEENS7_ILi96EEENS7_ILi64EEEEEELi256ENS_10bfloat16_tEfNS_4arch4Sm90ELb1ELb0ELb1ELb0ELb1ELb0ELb0ELb1ELb0ELb1ELb1ELb0EEENS1_21CollectiveEpilogueFwdINS6_IJSA_NS7_ILi256EEESB_EEES9_SE_SG_Li256ELb0ELb1ELb1ELb0EEENS1_19SingleTileSchedulerILb0ELb1ELb1ELi128EEEEEEEEEvNT_6ParamsE:
        .type           _ZN7cutlass13device_kernelIN5flash11enable_sm90INS1_16FlashAttnFwdSm90INS1_25CollectiveMainloopFwdSm90ILi2EN4cute5tupleIJNS5_1CILi1EEES8_S8_EEENS6_IJNS7_ILi128EEENS7_ILi96EEENS7_ILi64EEEEEELi256ENS_10bfloat16_tEfNS_4arch4Sm90ELb1ELb0ELb1ELb0ELb1ELb0ELb0ELb1ELb0ELb1ELb1ELb0EEENS1_21CollectiveEpilogueFwdINS6_IJSA_NS7_ILi256EEESB_EEES9_SE_SG_Li256ELb0ELb1ELb1ELb0EEENS1_19SingleTileSchedulerILb0ELb1ELb1ELi128EEEEEEEEEvNT_6ParamsE,@function
        .size           _ZN7cutlass13device_kernelIN5flash11enable_sm90INS1_16FlashAttnFwdSm90INS1_25CollectiveMainloopFwdSm90ILi2EN4cute5tupleIJNS5_1CILi1EEES8_S8_EEENS6_IJNS7_ILi128EEENS7_ILi96EEENS7_ILi64EEEEEELi256ENS_10bfloat16_tEfNS_4arch4Sm90ELb1ELb0ELb1ELb0ELb1ELb0ELb0ELb1ELb0ELb1ELb1ELb0EEENS1_21CollectiveEpilogueFwdINS6_IJSA_NS7_ILi256EEESB_EEES9_SE_SG_Li256ELb0ELb1ELb1ELb0EEENS1_19SingleTileSchedulerILb0ELb1ELb1ELi128EEEEEEEEEvNT_6ParamsE,(.L_x_30 - _ZN7cutlass13device_kernelIN5flash11enable_sm90INS1_16FlashAttnFwdSm90INS1_25CollectiveMainloopFwdSm90ILi2EN4cute5tupleIJNS5_1CILi1EEES8_S8_EEENS6_IJNS7_ILi128EEENS7_ILi96EEENS7_ILi64EEEEEELi256ENS_10bfloat16_tEfNS_4arch4Sm90ELb1ELb0ELb1ELb0ELb1ELb0ELb0ELb1ELb0ELb1ELb1ELb0EEENS1_21CollectiveEpilogueFwdINS6_IJSA_NS7_ILi256EEESB_EEES9_SE_SG_Li256ELb0ELb1ELb1ELb0EEENS1_19SingleTileSchedulerILb0ELb1ELb1ELi128EEEEEEEEEvNT_6ParamsE)
        .other          _ZN7cutlass13device_kernelIN5flash11enable_sm90INS1_16FlashAttnFwdSm90INS1_25CollectiveMainloopFwdSm90ILi2EN4cute5tupleIJNS5_1CILi1EEES8_S8_EEENS6_IJNS7_ILi128EEENS7_ILi96EEENS7_ILi64EEEEEELi256ENS_10bfloat16_tEfNS_4arch4Sm90ELb1ELb0ELb1ELb0ELb1ELb0ELb0ELb1ELb0ELb1ELb1ELb0EEENS1_21CollectiveEpilogueFwdINS6_IJSA_NS7_ILi256EEESB_EEES9_SE_SG_Li256ELb0ELb1ELb1ELb0EEENS1_19SingleTileSchedulerILb0ELb1ELb1ELi128EEEEEEEEEvNT_6ParamsE,@"STO_CUDA_ENTRY STV_DEFAULT"
_ZN7cutlass13device_kernelIN5flash11enable_sm90INS1_16FlashAttnFwdSm90INS1_25CollectiveMainloopFwdSm90ILi2EN4cute5tupleIJNS5_1CILi1EEES8_S8_EEENS6_IJNS7_ILi128EEENS7_ILi96EEENS7_ILi64EEEEEELi256ENS_10bfloat16_tEfNS_4arch4Sm90ELb1ELb0ELb1ELb0ELb1ELb0ELb0ELb1ELb0ELb1ELb1ELb0EEENS1_21CollectiveEpilogueFwdINS6_IJSA_NS7_ILi256EEESB_EEES9_SE_SG_Li256ELb0ELb1ELb1ELb0EEENS1_19SingleTileSchedulerILb0ELb1ELb1ELi128EEEEEEEEEvNT_6ParamsE:
[----:B------:R-:W-:Y:S01]  /*0000*/  LDC R1, c[0x0][0x37c] ;  /* 0x0000df00ff017b82 */ /* 0x000fe20000000800 */
[----:B------:R-:W-:Y:S05]  /*0010*/  EXIT ;  /* 0x000000000000794d */ /* 0x000fea0003800000 */
.L_x_12:
        /* <DEDUP_REMOVED lines=14> */
.L_x_30:


//--------------------- .text._ZN7cutlass13device_kernelIN5flash11enable_sm90INS1_16FlashAttnFwdSm90INS1_25CollectiveMainloopFwdSm90ILi2EN4cute5tupleIJNS5_1CILi1EEES8_S8_EEENS6_IJNS7_ILi128EEENS7_ILi96EEENS7_ILi64EEEEEELi256ENS_10bfloat16_tEfNS_4arch4Sm90ELb1ELb0ELb1ELb0ELb1ELb0ELb1ELb1ELb0ELb1ELb1ELb0EEENS1_21CollectiveEpilogueFwdINS6_IJSA_NS7_ILi256EEESB_EEES9_SE_SG_Li256ELb0ELb1ELb1ELb0EEENS1_19SingleTileSchedulerILb0ELb1ELb1ELi128EEEEEEEEEvNT_6ParamsE --------------------------
	.section	.text._ZN7cutlass13device_kernelIN5flash11enable_sm90INS1_16FlashAttnFwdSm90INS1_25CollectiveMainloopFwdSm90ILi2EN4cute5tupleIJNS5_1CILi1EEES8_S8_EEENS6_IJNS7_ILi128EEENS7_ILi96EEENS7_ILi64EEEEEELi256ENS_10bfloat16_tEfNS_4arch4Sm90ELb1ELb0ELb1ELb0ELb1ELb0ELb1ELb1ELb0ELb1ELb1ELb0EEENS1_21CollectiveEpilogueFwdINS6_IJSA_NS7_ILi256EEESB_EEES9_SE_SG_Li256ELb0ELb1ELb1ELb0EEENS1_19SingleTileSchedulerILb0ELb1ELb1ELi128EEEEEEEEEvNT_6ParamsE,"ax",@progbits
	.align	128
.text._ZN7cutlass13device_kernelIN5flash11enable_sm90INS1_16FlashAttnFwdSm90INS1_25CollectiveMainloopFwdSm90ILi2EN4cute5tupleIJNS5_1CILi1EEES8_S8_EEENS6_IJNS7_ILi128EEENS7_ILi96EEENS7_ILi64EEEEEELi256ENS_10bfloat16_tEfNS_4arch4Sm90ELb1ELb0ELb1ELb0ELb1ELb0ELb1ELb1ELb0ELb1ELb1ELb0EEENS1_21CollectiveEpilogueFwdINS6_IJSA_NS7_ILi256EEESB_EEES9_SE_SG_Li256ELb0ELb1ELb1ELb0EEENS1_19SingleTileSchedulerILb0ELb1ELb1ELi128EEEEEEEEEvNT_6ParamsE:
        .type           _ZN7cutlass13device_kernelIN5flash11enable_sm90INS1_16FlashAttnFwdSm90INS1_25CollectiveMainloopFwdSm90ILi2EN4cute5tupleIJNS5_1CILi1EEES8_S8_EEENS6_IJNS7_ILi128EEENS7_ILi96EEENS7_ILi64EEEEEELi256ENS_10bfloat16_tEfNS_4arch4Sm90ELb1ELb0ELb1ELb0ELb1ELb0ELb1ELb1ELb0ELb1ELb1ELb0EEENS1_21CollectiveEpilogueFwdINS6_IJSA_NS7_ILi256EEESB_EEES9_SE_SG_Li256ELb0ELb1ELb1ELb0EEENS1_19SingleTileSchedulerILb0ELb1ELb1ELi128EEEEEEEEEvNT_6ParamsE,@function
        .size           _ZN7cutlass13device_kernelIN5flash11enable_sm90INS1_16FlashAttnFwdSm90INS1_25CollectiveMainloopFwdSm90ILi2EN4cute5tupleIJNS5_1CILi1EEES8_S8_EEENS6_IJNS7_ILi128EEENS7_ILi96EEENS7_ILi64EEEEEELi256ENS_10bfloat16_tEfNS_4arch4Sm90ELb1ELb0ELb1ELb0ELb1ELb0ELb1ELb1ELb0ELb1ELb1ELb0EEENS1_21CollectiveEpilogueFwdINS6_IJSA_NS7_ILi256EEESB_EEES9_SE_SG_Li256ELb0ELb1ELb1ELb0EEENS1_19SingleTileSchedulerILb0ELb1ELb1ELi128EEEEEEEEEvNT_6ParamsE,(.L_x_31 - _ZN7cutlass13device_kernelIN5flash11enable_sm90INS1_16FlashAttnFwdSm90INS1_25CollectiveMainloopFwdSm90ILi2EN4cute5tupleIJNS5_1CILi1EEES8_S8_EEENS6_IJNS7_ILi128EEENS7_ILi96EEENS7_ILi64EEEEEELi256ENS_10bfloat16_tEfNS_4arch4Sm90ELb1ELb0ELb1ELb0ELb1ELb0ELb1ELb1ELb0ELb1ELb1ELb0EEENS1_21CollectiveEpilogueFwdINS6_IJSA_NS7_ILi256EEESB_EEES9_SE_SG_Li256ELb0ELb1ELb1ELb0EEENS1_19SingleTileSchedulerILb0ELb1ELb1ELi128EEEEEEEEEvNT_6ParamsE)
        .other          _ZN7cutlass13device_kernelIN5flash11enable_sm90INS1_16FlashAttnFwdSm90INS1_25CollectiveMainloopFwdSm90ILi2EN4cute5tupleIJNS5_1CILi1EEES8_S8_EEENS6_IJNS7_ILi128EEENS7_ILi96EEENS7_ILi64EEEEEELi256ENS_10bfloat16_tEfNS_4arch4Sm90ELb1ELb0ELb1ELb0ELb1ELb0ELb1ELb1ELb0ELb1ELb1ELb0EEENS1_21CollectiveEpilogueFwdINS6_IJSA_NS7_ILi256EEESB_EEES9_SE_SG_Li256ELb0ELb1ELb1ELb0EEENS1_19SingleTileSchedulerILb0ELb1ELb1ELi128EEEEEEEEEvNT_6ParamsE,@"STO_CUDA_ENTRY STV_DEFAULT"
_ZN7cutlass13device_kernelIN5flash11enable_sm90INS1_16FlashAttnFwdSm90INS1_25CollectiveMainloopFwdSm90ILi2EN4cute5tupleIJNS5_1CILi1EEES8_S8_EEENS6_IJNS7_ILi128EEENS7_ILi96EEENS7_ILi64EEEEEELi256ENS_10bfloat16_tEfNS_4arch4Sm90ELb1ELb0ELb1ELb0ELb1ELb0ELb1ELb1ELb0ELb1ELb1ELb0EEENS1_21CollectiveEpilogueFwdINS6_IJSA_NS7_ILi256EEESB_EEES9_SE_SG_Li256ELb0ELb1ELb1ELb0EEENS1_19SingleTileSchedulerILb0ELb1ELb1ELi128EEEEEEEEEvNT_6ParamsE:
[----:B------:R-:W-:Y:S01]  /*0000*/  LDC R1, c[0x0][0x37c] ;  /* 0x0000df00ff017b82 */ /* 0x000fe20000000800 */
[----:B------:R-:W-:Y:S05]  /*0010*/  EXIT ;  /* 0x000000000000794d */ /* 0x000fea0003800000 */
.L_x_13:
        /* <DEDUP_REMOVED lines=14> */
.L_x_31:


//--------------------- .text._ZN7cutlass13device_kernelIN5flash11enable_sm90INS1_16FlashAttnFwdSm90INS1_25CollectiveMainloopFwdSm90ILi2EN4cute5tupleIJNS5_1CILi1EEES8_S8_EEENS6_IJNS7_ILi128EEENS7_ILi96EEENS7_ILi64EEEEEELi256ENS_10bfloat16_tEfNS_4arch4Sm90ELb1ELb0ELb1ELb1ELb1ELb0ELb0ELb1ELb0ELb1ELb1ELb0EEENS1_21CollectiveEpilogueFwdINS6_IJSA_NS7_ILi256EEESB_EEES9_SE_SG_Li256ELb1ELb1ELb1ELb0EEENS1_36VarlenDynamicPersistentTileSchedulerILi128ELi96ELi256ELi128ELb1ELb1ELb1ELb1ELb1ELb1EEEEEEEEEvNT_6ParamsE --------------------------
	.section	.text._ZN7cutlass13device_kernelIN5flash11enable_sm90INS1_16FlashAttnFwdSm90INS1_25CollectiveMainloopFwdSm90ILi2EN4cute5tupleIJNS5_1CILi1EEES8_S8_EEENS6_IJNS7_ILi128EEENS7_ILi96EEENS7_ILi64EEEEEELi256ENS_10bfloat16_tEfNS_4arch4Sm90ELb1ELb0ELb1ELb1ELb1ELb0ELb0ELb1ELb0ELb1ELb1ELb0EEENS1_21CollectiveEpilogueFwdINS6_IJSA_NS7_ILi256EEESB_EEES9_SE_SG_Li256ELb1ELb1ELb1ELb0EEENS1_36VarlenDynamicPersistentTileSchedulerILi128ELi96ELi256ELi128ELb1ELb1ELb1ELb1ELb1ELb1EEEEEEEEEvNT_6ParamsE,"ax",@progbits
	.align	128
.text._ZN7cutlass13device_kernelIN5flash11enable_sm90INS1_16FlashAttnFwdSm90INS1_25CollectiveMainloopFwdSm90ILi2EN4cute5tupleIJNS5_1CILi1EEES8_S8_EEENS6_IJNS7_ILi128EEENS7_ILi96EEENS7_ILi64EEEEEELi256ENS_10bfloat16_tEfNS_4arch4Sm90ELb1ELb0ELb1ELb1ELb1ELb0ELb0ELb1ELb0ELb1ELb1ELb0EEENS1_21CollectiveEpilogueFwdINS6_IJSA_NS7_ILi256EEESB_EEES9_SE_SG_Li256ELb1ELb1ELb1ELb0EEENS1_36VarlenDynamicPersistentTileSchedulerILi128ELi96ELi256ELi128ELb1ELb1ELb1ELb1ELb1ELb1EEEEEEEEEvNT_6ParamsE:
        .type           _ZN7cutlass13device_kernelIN5flash11enable_sm90INS1_16FlashAttnFwdSm90INS1_25CollectiveMainloopFwdSm90ILi2EN4cute5tupleIJNS5_1CILi1EEES8_S8_EEENS6_IJNS7_ILi128EEENS7_ILi96EEENS7_ILi64EEEEEELi256ENS_10bfloat16_tEfNS_4arch4Sm90ELb1ELb0ELb1ELb1ELb1ELb0ELb0ELb1ELb0ELb1ELb1ELb0EEENS1_21CollectiveEpilogueFwdINS6_IJSA_NS7_ILi256EEESB_EEES9_SE_SG_Li256ELb1ELb1ELb1ELb0EEENS1_36VarlenDynamicPersistentTileSchedulerILi128ELi96ELi256ELi128ELb1ELb1ELb1ELb1ELb1ELb1EEEEEEEEEvNT_6ParamsE,@function
        .size           _ZN7cutlass13device_kernelIN5flash11enable_sm90INS1_16FlashAttnFwdSm90INS1_25CollectiveMainloopFwdSm90ILi2EN4cute5tupleIJNS5_1CILi1EEES8_S8_EEENS6_IJNS7_ILi128EEENS7_ILi96EEENS7_ILi64EEEEEELi256ENS_10bfloat16_tEfNS_4arch4Sm90ELb1ELb0ELb1ELb1ELb1ELb0ELb0ELb1ELb0ELb1ELb1ELb0EEENS1_21CollectiveEpilogueFwdINS6_IJSA_NS7_ILi256EEESB_EEES9_SE_SG_Li256ELb1ELb1ELb1ELb0EEENS1_36VarlenDynamicPersistentTileSchedulerILi128ELi96ELi256ELi128ELb1ELb1ELb1ELb1ELb1ELb1EEEEEEEEEvNT_6ParamsE,(.L_x_32 - _ZN7cutlass13device_kernelIN5flash11enable_sm90INS1_16FlashAttnFwdSm90INS1_25CollectiveMainloopFwdSm90ILi2EN4cute5tupleIJNS5_1CILi1EEES8_S8_EEENS6_IJNS7_ILi128EEENS7_ILi96EEENS7_ILi64EEEEEELi256ENS_10bfloat16_tEfNS_4arch4Sm90ELb1ELb0ELb1ELb1ELb1ELb0ELb0ELb1ELb0ELb1ELb1ELb0EEENS1_21CollectiveEpilogueFwdINS6_IJSA_NS7_ILi256EEESB_EEES9_SE_SG_Li256ELb1ELb1ELb1ELb0EEENS1_36VarlenDynamicPersistentTileSchedulerILi128ELi96ELi256ELi128ELb1ELb1ELb1ELb1ELb1ELb1EEEEEEEEEvNT_6ParamsE)
        .other          _ZN7cutlass13device_kernelIN5flash11enable_sm90INS1_16FlashAttnFwdSm90INS1_25CollectiveMainloopFwdSm90ILi2EN4cute5tupleIJNS5_1CILi1EEES8_S8_EEENS6_IJNS7_ILi128EEENS7_ILi96EEENS7_ILi64EEEEEELi256ENS_10bfloat16_tEfNS_4arch4Sm90ELb1ELb0ELb1ELb1ELb1ELb0ELb0ELb1ELb0ELb1ELb1ELb0EEENS1_21CollectiveEpilogueFwdINS6_IJSA_NS7_ILi256EEESB_EEES9_SE_SG_Li256ELb1ELb1ELb1ELb0EEENS1_36VarlenDynamicPersistentTileSchedulerILi128ELi96ELi256ELi128ELb1ELb1ELb1ELb1ELb1ELb1EEEEEEEEEvNT_6ParamsE,@"STO_CUDA_ENTRY STV_DEFAULT"
_ZN7cutlass13device_kernelIN5flash11enable_sm90INS1_16FlashAttnFwdSm90INS1_25CollectiveMainloopFwdSm90ILi2EN4cute5tupleIJNS5_1CILi1EEES8_S8_EEENS6_IJNS7_ILi128EEENS7_ILi96EEENS7_ILi64EEEEEELi256ENS_10bfloat16_tEfNS_4arch4Sm90ELb1ELb0ELb1ELb1ELb1ELb0ELb0ELb1ELb0ELb1ELb1ELb0EEENS1_21CollectiveEpilogueFwdINS6_IJSA_NS7_ILi256EEESB_EEES9_SE_SG_Li256ELb1ELb1ELb1ELb0EEENS1_36VarlenDynamicPersistentTileSchedulerILi128ELi96ELi256ELi128ELb1ELb1ELb1ELb1ELb1ELb1EEEEEEEEEvNT_6ParamsE:
[----:B------:R-:W-:Y:S01]  /*0000*/  LDC R1, c[0x0][0x37c] ;  /* 0x0000df00ff017b82 */ /* 0x000fe20000000800 */
[----:B------:R-:W-:Y:S05]  /*0010*/  EXIT ;  /* 0x000000000000794d */ /* 0x000fea0003800000 */
.L_x_14:
        /* <DEDUP_REMOVED lines=14> */
.L_x_32:


//--------------------- .text._ZN7cutlass13device_kernelIN5flash11enable_sm90INS1_16FlashAttnFwdSm90INS1_25CollectiveMainloopFwdSm90ILi2EN4cute5tupleIJNS5_1CILi1EEES8_S8_EEENS6_IJNS7_ILi128EEENS7_ILi96EEENS7_ILi64EEEEEELi256ENS_10bfloat16_tEfNS_4arch4Sm90ELb1ELb0ELb1ELb1ELb1ELb1ELb0ELb1ELb0ELb1ELb1ELb0EEENS1_21CollectiveEpilogueFwdINS6_IJSA_NS7_ILi256EEESB_EEES9_SE_SG_Li256ELb1ELb1ELb1ELb0EEENS1_36VarlenDynamicPersistentTileSchedulerILi128ELi96ELi256ELi128ELb1ELb1ELb1ELb1ELb1ELb1EEEEEEEEEvNT_6ParamsE --------------------------
	.section	.text._ZN7cutlass13device_kernelIN5flash11enable_sm90INS1_16FlashAttnFwdSm90INS1_25CollectiveMainloopFwdSm90ILi2EN4cute5tupleIJNS5_1CILi1EEES8_S8_EEENS6_IJNS7_ILi128EEENS7_ILi96EEENS7_ILi64EEEEEELi256ENS_10bfloat16_tEfNS_4arch4Sm90ELb1ELb0ELb1ELb1ELb1ELb1ELb0ELb1ELb0ELb1ELb1ELb0EEENS1_21CollectiveEpilogueFwdINS6_IJSA_NS7_ILi256EEESB_EEES9_SE_SG_Li256ELb1ELb1ELb1ELb0EEENS1_36VarlenDynamicPersistentTileSchedulerILi128ELi96ELi256ELi128ELb1ELb1ELb1ELb1ELb1ELb1EEEEEEEEEvNT_6ParamsE,"ax",@progbits
	.align	128
.text._ZN7cutlass13device_kernelIN5flash11enable_sm90INS1_16FlashAttnFwdSm90INS1_25CollectiveMainloopFwdSm90ILi2EN4cute5tupleIJNS5_1CILi1EEES8_S8_EEENS6_IJNS7_ILi128EEENS7_ILi96EEENS7_ILi64EEEEEELi256ENS_10bfloat16_tEfNS_4arch4Sm90ELb1ELb0ELb1ELb1ELb1ELb1ELb0ELb1ELb0ELb1ELb1ELb0EEENS1_21CollectiveEpilogueFwdINS6_IJSA_NS7_ILi256EEESB_EEES9_SE_SG_Li256ELb1ELb1ELb1ELb0EEENS1_36VarlenDynamicPersistentTileSchedulerILi128ELi96ELi256ELi128ELb1ELb1ELb1ELb1ELb1ELb1EEEEEEEEEvNT_6ParamsE:
        .type           _ZN7cutlass13device_kernelIN5flash11enable_sm90INS1_16FlashAttnFwdSm90INS1_25CollectiveMainloopFwdSm90ILi2EN4cute5tupleIJNS5_1CILi1EEES8_S8_EEENS6_IJNS7_ILi128EEENS7_ILi96EEENS7_ILi64EEEEEELi256ENS_10bfloat16_tEfNS_4arch4Sm90ELb1ELb0ELb1ELb1ELb1ELb1ELb0ELb1ELb0ELb1ELb1ELb0EEENS1_21CollectiveEpilogueFwdINS6_IJSA_NS7_ILi256EEESB_EEES9_SE_SG_Li256ELb1ELb1ELb1ELb0EEENS1_36VarlenDynamicPersistentTileSchedulerILi128ELi96ELi256ELi128ELb1ELb1ELb1ELb1ELb1ELb1EEEEEEEEEvNT_6ParamsE,@function
        .size           _ZN7cutlass13device_kernelIN5flash11enable_sm90INS1_16FlashAttnFwdSm90INS1_25CollectiveMainloopFwdSm90ILi2EN4cute5tupleIJNS5_1CILi1EEES8_S8_EEENS6_IJNS7_ILi128EEENS7_ILi96EEENS7_ILi64EEEEEELi256ENS_10bfloat16_tEfNS_4arch4Sm90ELb1ELb0ELb1ELb1ELb1ELb1ELb0ELb1ELb0ELb1ELb1ELb0EEENS1_21CollectiveEpilogueFwdINS6_IJSA_NS7_ILi256EEESB_EEES9_SE_SG_Li256ELb1ELb1ELb1ELb0EEENS1_36VarlenDynamicPersistentTileSchedulerILi128ELi96ELi256ELi128ELb1ELb1ELb1ELb1ELb1ELb1EEEEEEEEEvNT_6ParamsE,(.L_x_33 - _ZN7cutlass13device_kernelIN5flash11enable_sm90INS1_16FlashAttnFwdSm90INS1_25CollectiveMainloopFwdSm90ILi2EN4cute5tupleIJNS5_1CILi1EEES8_S8_EEENS6_IJNS7_ILi128EEENS7_ILi96EEENS7_ILi64EEEEEELi256ENS_10bfloat16_tEfNS_4arch4Sm90ELb1ELb0ELb1ELb1ELb1ELb1ELb0ELb1ELb0ELb1ELb1ELb0EEENS1_21CollectiveEpilogueFwdINS6_IJSA_NS7_ILi256EEESB_EEES9_SE_SG_Li256ELb1ELb1ELb1ELb0EEENS1_36VarlenDynamicPersistentTileSchedulerILi128ELi96ELi256ELi128ELb1ELb1ELb1ELb1ELb1ELb1EEEEEEEEEvNT_6ParamsE)
        .other          _ZN7cutlass13device_kernelIN5flash11enable_sm90INS1_16FlashAttnFwdSm90INS1_25CollectiveMainloopFwdSm90ILi2EN4cute5tupleIJNS5_1CILi1EEES8_S8_EEENS6_IJNS7_ILi128EEENS7_ILi96EEENS7_ILi64EEEEEELi256ENS_10bfloat16_tEfNS_4arch4Sm90ELb1ELb0ELb1ELb1ELb1ELb1ELb0ELb1ELb0ELb1ELb1ELb0EEENS1_21CollectiveEpilogueFwdINS6_IJSA_NS7_ILi256EEESB_EEES9_SE_SG_Li256ELb1ELb1ELb1ELb0EEENS1_36VarlenDynamicPersistentTileSchedulerILi128ELi96ELi256ELi128ELb1ELb1ELb1ELb1ELb1ELb1EEEEEEEEEvNT_6ParamsE,@"STO_CUDA_ENTRY STV_DEFAULT"
_ZN7cutlass13device_kernelIN5flash11enable_sm90INS1_16FlashAttnFwdSm90INS1_25CollectiveMainloopFwdSm90ILi2EN4cute5tupleIJNS5_1CILi1EEES8_S8_EEENS6_IJNS7_ILi128EEENS7_ILi96EEENS7_ILi64EEEEEELi256ENS_10bfloat16_tEfNS_4arch4Sm90ELb1ELb0ELb1ELb1ELb1ELb1ELb0ELb1ELb0ELb1ELb1ELb0EEENS1_21CollectiveEpilogueFwdINS6_IJSA_NS7_ILi256EEESB_EEES9_SE_SG_Li256ELb1ELb1ELb1ELb0EEENS1_36VarlenDynamicPersistentTileSchedulerILi128ELi96ELi256ELi128ELb1ELb1ELb1ELb1ELb1ELb1EEEEEEEEEvNT_6ParamsE:
[----:B------:R-:W-:Y:S01]  /*0000*/  LDC R1, c[0x0][0x37c] ;  /* 0x0000df00ff017b82 */ /* 0x000fe20000000800 */
[----:B------:R-:W-:Y:S05]  /*0010*/  EXIT ;  /* 0x000000000000794d */ /* 0x000fea0003800000 */
.L_x_15:
        /* <DEDUP_REMOVED lines=14> */
.L_x_33:


//--------------------- .text._ZN7cutlass13device_kernelIN5flash11enable_sm90INS1_16FlashAttnFwdSm90INS1_25CollectiveMainloopFwdSm90ILi2EN4cute5tupleIJNS5_1CILi1EEES8_S8_EEENS6_IJNS7_ILi128EEENS7_ILi96EEENS7_ILi64EEEEEELi256ENS_10bfloat16_tEfNS_4arch4Sm90ELb1ELb0ELb1ELb1ELb1ELb0ELb1ELb1ELb0ELb1ELb1ELb0EEENS1_21CollectiveEpilogueFwdINS6_IJSA_NS7_ILi256EEESB_EEES9_SE_SG_Li256ELb1ELb1ELb1ELb0EEENS1_36VarlenDynamicPersistentTileSchedulerILi128ELi96ELi256ELi128ELb1ELb1ELb1ELb1ELb1ELb1EEEEEEEEEvNT_6ParamsE --------------------------
	.section	.text._ZN7cutlass13device_kernelIN5flash11enable_sm90INS1_16FlashAttnFwdSm90INS1_25CollectiveMainloopFwdSm90ILi2EN4cute5tupleIJNS5_1CILi1EEES8_S8_EEENS6_IJNS7_ILi128EEENS7_ILi96EEENS7_ILi64EEEEEELi256ENS_10bfloat16_tEfNS_4arch4Sm90ELb1ELb0ELb1ELb1ELb1ELb0ELb1ELb1ELb0ELb1ELb1ELb0EEENS1_21CollectiveEpilogueFwdINS6_IJSA_NS7_ILi256EEESB_EEES9_SE_SG_Li256ELb1ELb1ELb1ELb0EEENS1_36VarlenDynamicPersistentTileSchedulerILi128ELi96ELi256ELi128ELb1ELb1ELb1ELb1ELb1ELb1EEEEEEEEEvNT_6ParamsE,"ax",@progbits
	.align	128
.text._ZN7cutlass13device_kernelIN5flash11enable_sm90INS1_16FlashAttnFwdSm90INS1_25CollectiveMainloopFwdSm90ILi2EN4cute5tupleIJNS5_1CILi1EEES8_S8_EEENS6_IJNS7_ILi128EEENS7_ILi96EEENS7_ILi64EEEEEELi256ENS_10bfloat16_tEfNS_4arch4Sm90ELb1ELb0ELb1ELb1ELb1ELb0ELb1ELb1ELb0ELb1ELb1ELb0EEENS1_21CollectiveEpilogueFwdINS6_IJSA_NS7_ILi256EEESB_EEES9_SE_SG_Li256ELb1ELb1ELb1ELb0EEENS1_36VarlenDynamicPersistentTileSchedulerILi128ELi96ELi256ELi128ELb1ELb1ELb1ELb1ELb1ELb1EEEEEEEEEvNT_6ParamsE:
        .type           _ZN7cutlass13device_kernelIN5flash11enable_sm90INS1_16FlashAttnFwdSm90INS1_25CollectiveMainloopFwdSm90ILi2EN4cute5tupleIJNS5_1CILi1EEES8_S8_EEENS6_IJNS7_ILi128EEENS7_ILi96EEENS7_ILi64EEEEEELi256ENS_10bfloat16_tEfNS_4arch4Sm90ELb1ELb0ELb1ELb1ELb1ELb0ELb1ELb1ELb0ELb1ELb1ELb0EEENS1_21CollectiveEpilogueFwdINS6_IJSA_NS7_ILi256EEESB_EEES9_SE_SG_Li256ELb1ELb1ELb1ELb0EEENS1_36VarlenDynamicPersistentTileSchedulerILi128ELi96ELi256ELi128ELb1ELb1ELb1ELb1ELb1ELb1EEEEEEEEEvNT_6ParamsE,@function
        .size           _ZN7cutlass13device_kernelIN5flash11enable_sm90INS1_16FlashAttnFwdSm90INS1_25CollectiveMainloopFwdSm90ILi2EN4cute5tupleIJNS5_1CILi1EEES8_S8_EEENS6_IJNS7_ILi128EEENS7_ILi96EEENS7_ILi64EEEEEELi256ENS_10bfloat16_tEfNS_4arch4Sm90ELb1ELb0ELb1ELb1ELb1ELb0ELb1ELb1ELb0ELb1ELb1ELb0EEENS1_21CollectiveEpilogueFwdINS6_IJSA_NS7_ILi256EEESB_EEES9_SE_SG_Li256ELb1ELb1ELb1ELb0EEENS1_36VarlenDynamicPersistentTileSchedulerILi128ELi96ELi256ELi128ELb1ELb1ELb1ELb1ELb1ELb1EEEEEEEEEvNT_6ParamsE,(.L_x_34 - _ZN7cutlass13device_kernelIN5flash11enable_sm90INS1_16FlashAttnFwdSm90INS1_25CollectiveMainloopFwdSm90ILi2EN4cute5tupleIJNS5_1CILi1EEES8_S8_EEENS6_IJNS7_ILi128EEENS7_ILi96EEENS7_ILi64EEEEEELi256ENS_10bfloat16_tEfNS_4arch4Sm90ELb1ELb0ELb1ELb1ELb1ELb0ELb1ELb1ELb0ELb1ELb1ELb0EEENS1_21CollectiveEpilogueFwdINS6_IJSA_NS7_ILi256EEESB_EEES9_SE_SG_Li256ELb1ELb1ELb1ELb0EEENS1_36VarlenDynamicPersistentTileSchedulerILi128ELi96ELi256ELi128ELb1ELb1ELb1ELb1ELb1ELb1EEEEEEEEEvNT_6ParamsE)
        .other          _ZN7cutlass13device_kernelIN5flash11enable_sm90INS1_16FlashAttnFwdSm90INS1_25CollectiveMainloopFwdSm90ILi2EN4cute5tupleIJNS5_1CILi1EEES8_S8_EEENS6_IJNS7_ILi128EEENS7_ILi96EEENS7_ILi64EEEEEELi256ENS_10bfloat16_tEfNS_4arch4Sm90ELb1ELb0ELb1ELb1ELb1ELb0ELb1ELb1ELb0ELb1ELb1ELb0EEENS1_21CollectiveEpilogueFwdINS6_IJSA_NS7_ILi256EEESB_EEES9_SE_SG_Li256ELb1ELb1ELb1ELb0EEENS1_36VarlenDynamicPersistentTileSchedulerILi128ELi96ELi256ELi128ELb1ELb1ELb1ELb1ELb1ELb1EEEEEEEEEvNT_6ParamsE,@"STO_CUDA_ENTRY STV_DEFAULT"
_ZN7cutlass13device_kernelIN5flash11enable_sm90INS1_16FlashAttnFwdSm90INS1_25CollectiveMainloopFwdSm90ILi2EN4cute5tupleIJNS5_1CILi1EEES8_S8_EEENS6_IJNS7_ILi128EEENS7_ILi96EEENS7_ILi64EEEEEELi256ENS_10bfloat16_tEfNS_4arch4Sm90ELb1ELb0ELb1ELb1ELb1ELb0ELb1ELb1ELb0ELb1ELb1ELb0EEENS1_21CollectiveEpilogueFwdINS6_IJSA_NS7_ILi256EEESB_EEES9_SE_SG_Li256ELb1ELb1ELb1ELb0EEENS1_36VarlenDynamicPersistentTileSchedulerILi128ELi96ELi256ELi128ELb1ELb1ELb1ELb1ELb1ELb1EEEEEEEEEvNT_6ParamsE:
[----:B------:R-:W-:Y:S01]  /*0000*/  LDC R1, c[0x0][0x37c] ;  /* 0x0000df00ff017b82 */ /* 0x000fe20000000800 */
[----:B------:R-:W-:Y:S05]  /*0010*/  EXIT ;  /* 0x000000000000794d */ /* 0x000fea0003800000 */
.L_x_16:
        /* <DEDUP_REMOVED lines=14> */
.L_x_34:


//--------------------- .text._ZN7cutlass13device_kernelIN5flash11enable_sm90INS1_16FlashAttnFwdSm90INS1_25CollectiveMainloopFwdSm90ILi2EN4cute5tupleIJNS5_1CILi1EEES8_S8_EEENS6_IJNS7_ILi128EEENS7_ILi96EEENS7_ILi64EEEEEELi256ENS_10bfloat16_tEfNS_4arch4Sm90ELb1ELb0ELb1ELb1ELb1ELb1ELb1ELb1ELb0ELb1ELb1ELb0EEENS1_21CollectiveEpilogueFwdINS6_IJSA_NS7_ILi256EEESB_EEES9_SE_SG_Li256ELb1ELb1ELb1ELb0EEENS1_36VarlenDynamicPersistentTileSchedulerILi128ELi96ELi256ELi128ELb1ELb1ELb1ELb1ELb1ELb1EEEEEEEEEvNT_6ParamsE --------------------------
	.section	.text._ZN7cutlass13device_kernelIN5flash11enable_sm90INS1_16FlashAttnFwdSm90INS1_25CollectiveMainloopFwdSm90ILi2EN4cute5tupleIJNS5_1CILi1EEES8_S8_EEENS6_IJNS7_ILi128EEENS7_ILi96EEENS7_ILi64EEEEEELi256ENS_10bfloat16_tEfNS_4arch4Sm90ELb1ELb0ELb1ELb1ELb1ELb1ELb1ELb1ELb0ELb1ELb1ELb0EEENS1_21CollectiveEpilogueFwdINS6_IJSA_NS7_ILi256EEESB_EEES9_SE_SG_Li256ELb1ELb1ELb1ELb0EEENS1_36VarlenDynamicPersistentTileSchedulerILi128ELi96ELi256ELi128ELb1ELb1ELb1ELb1ELb1ELb1EEEEEEEEEvNT_6ParamsE,"ax",@progbits
	.align	128
.text._ZN7cutlass13device_kernelIN5flash11enable_sm90INS1_16FlashAttnFwdSm90INS1_25CollectiveMainloopFwdSm90ILi2EN4cute5tupleIJNS5_1CILi1EEES8_S8_EEENS6_IJNS7_ILi128EEENS7_ILi96EEENS7_ILi64EEEEEELi256ENS_10bfloat16_tEfNS_4arch4Sm90ELb1ELb0ELb1ELb1ELb1ELb1ELb1ELb1ELb0ELb1ELb1ELb0EEENS1_21CollectiveEpilogueFwdINS6_IJSA_NS7_ILi256EEESB_EEES9_SE_SG_Li256ELb1ELb1ELb1ELb0EEENS1_36VarlenDynamicPersistentTileSchedulerILi128ELi96ELi256ELi128ELb1ELb1ELb1ELb1ELb1ELb1EEEEEEEEEvNT_6ParamsE:
        .type           _ZN7cutlass13device_kernelIN5flash11enable_sm90INS1_16FlashAttnFwdSm90INS1_25CollectiveMainloopFwdSm90ILi2EN4cute5tupleIJNS5_1CILi1EEES8_S8_EEENS6_IJNS7_ILi128EEENS7_ILi96EEENS7_ILi64EEEEEELi256ENS_10bfloat16_tEfNS_4arch4Sm90ELb1ELb0ELb1ELb1ELb1ELb1ELb1ELb1ELb0ELb1ELb1ELb0EEENS1_21CollectiveEpilogueFwdINS6_IJSA_NS7_ILi256EEESB_EEES9_SE_SG_Li256ELb1ELb1ELb1ELb0EEENS1_36VarlenDynamicPersistentTileSchedulerILi128ELi96ELi256ELi128ELb1ELb1ELb1ELb1ELb1ELb1EEEEEEEEEvNT_6ParamsE,@function
        .size           _ZN7cutlass13device_kernelIN5flash11enable_sm90INS1_16FlashAttnFwdSm90INS1_25CollectiveMainloopFwdSm90ILi2EN4cute5tupleIJNS5_1CILi1EEES8_S8_EEENS6_IJNS7_ILi128EEENS7_ILi96EEENS7_ILi64EEEEEELi256ENS_10bfloat16_tEfNS_4arch4Sm90ELb1ELb0ELb1ELb1ELb1ELb1ELb1ELb1ELb0ELb1ELb1ELb0EEENS1_21CollectiveEpilogueFwdINS6_IJSA_NS7_ILi256EEESB_EEES9_SE_SG_Li256ELb1ELb1ELb1ELb0EEENS1_36VarlenDynamicPersistentTileSchedulerILi128ELi96ELi256ELi128ELb1ELb1ELb1ELb1ELb1ELb1EEEEEEEEEvNT_6ParamsE,(.L_x_35 - _ZN7cutlass13device_kernelIN5flash11enable_sm90INS1_16FlashAttnFwdSm90INS1_25CollectiveMainloopFwdSm90ILi2EN4cute5tupleIJNS5_1CILi1EEES8_S8_EEENS6_IJNS7_ILi128EEENS7_ILi96EEENS7_ILi64EEEEEELi256ENS_10bfloat16_tEfNS_4arch4Sm90ELb1ELb0ELb1ELb1ELb1ELb1ELb1ELb1ELb0ELb1ELb1ELb0EEENS1_21CollectiveEpilogueFwdINS6_IJSA_NS7_ILi256EEESB_EEES9_SE_SG_Li256ELb1ELb1ELb1ELb0EEENS1_36VarlenDynamicPersistentTileSchedulerILi128ELi96ELi256ELi128ELb1ELb1ELb1ELb1ELb1ELb1EEEEEEEEEvNT_6ParamsE)
        .other          _ZN7cutlass13device_kernelIN5flash11enable_sm90INS1_16FlashAttnFwdSm90INS1_25CollectiveMainloopFwdSm90ILi2EN4cute5tupleIJNS5_1CILi1EEES8_S8_EEENS6_IJNS7_ILi128EEENS7_ILi96EEENS7_ILi64EEEEEELi256ENS_10bfloat16_tEfNS_4arch4Sm90ELb1ELb0ELb1ELb1ELb1ELb1ELb1ELb1ELb0ELb1ELb1ELb0EEENS1_21CollectiveEpilogueFwdINS6_IJSA_NS7_ILi256EEESB_EEES9_SE_SG_Li256ELb1ELb1ELb1ELb0EEENS1_36VarlenDynamicPersistentTileSchedulerILi128ELi96ELi256ELi128ELb1ELb1ELb1ELb1ELb1ELb1EEEEEEEEEvNT_6ParamsE,@"STO_CUDA_ENTRY STV_DEFAULT"
_ZN7cutlass13device_kernelIN5flash11enable_sm90INS1_16FlashAttnFwdSm90INS1_25CollectiveMainloopFwdSm90ILi2EN4cute5tupleIJNS5_1CILi1EEES8_S8_EEENS6_IJNS7_ILi128EEENS7_ILi96EEENS7_ILi64EEEEEELi256ENS_10bfloat16_tEfNS_4arch4Sm90ELb1ELb0ELb1ELb1ELb1ELb1ELb1ELb1ELb0ELb1ELb1ELb0EEENS1_21CollectiveEpilogueFwdINS6_IJSA_NS7_ILi256EEESB_EEES9_SE_SG_Li256ELb1ELb1ELb1ELb0EEENS1_36VarlenDynamicPersistentTileSchedulerILi128ELi96ELi256ELi128ELb1ELb1ELb1ELb1ELb1ELb1EEEEEEEEEvNT_6ParamsE:
[----:B------:R-:W-:Y:S01]  /*0000*/  LDC R1, c[0x0][0x37c] ;  /* 0x0000df00ff017b82 */ /* 0x000fe20000000800 */
[----:B------:R-:W-:Y:S05]  /*0010*/  EXIT ;  /* 0x000000000000794d */ /* 0x000fea0003800000 */
.L_x_17:
        /* <DEDUP_REMOVED lines=14> */
.L_x_35:


//--------------------- .nv.shared.reserved.0     --------------------------
	.section	.nv.shared.reserved.0,"aw",@nobits
	.weak		__nv_reservedSMEM_offset_0_alias
	.size		__nv_reservedSMEM_offset_0_alias, 0, 64
	.other		__nv_reservedSMEM_offset_0_alias,@"STO_CUDA_RESERVED_SHARED STV_DEFAULT"
__nv_reservedSMEM_offset_0_alias:
	.zero		0
	.zero		64


//--------------------- .nv.global                --------------------------
	.section	.nv.global,"aw",@nobits
.nv.global:
	.type		_ZN89_INTERNAL_d7b8bb7b_53_flash_fwd_hdim64_256_bf16_paged_split_softcap_sm90_cu_a6473388_33084cute1_E,@object
	.size		_ZN89_INTERNAL_d7b8bb7b_53_flash_fwd_hdim64_256_bf16_paged_split_softcap_sm90_cu_a6473388_33084cute1_E,(_ZN89_INTERNAL_d7b8bb7b_53_flash_fwd_hdim64_256_bf16_paged_split_softcap_sm90_cu_a6473388_33084cuda3std3__45__cpo6cbeginE - _ZN89_INTERNAL_d7b8bb7b_53_flash_fwd_hdim64_256_bf16_paged_split_softcap_sm90_cu_a6473388_33084cute1_E)
_ZN89_INTERNAL_d7b8bb7b_53_flash_fwd_hdim64_256_bf16_paged_split_softcap_sm90_cu_a6473388_33084cute1_E:
	.zero		1
	.type		_ZN89_INTERNAL_d7b8bb7b_53_flash_fwd_hdim64_256_bf16_paged_split_softcap_sm90_cu_a6473388_33084cuda3std3__45__cpo6cbeginE,@object
	.size		_ZN89_INTERNAL_d7b8bb7b_53_flash_fwd_hdim64_256_bf16_paged_split_softcap_sm90_cu_a6473388_33084cuda3std3__45__cpo6cbeginE,(_ZN89_INTERNAL_d7b8bb7b_53_flash_fwd_hdim64_256_bf16_paged_split_softcap_sm90_cu_a6473388_33084cuda3std3__48in_placeE - _ZN89_INTERNAL_d7b8bb7b_53_flash_fwd_hdim64_256_bf16_paged_split_softcap_sm90_cu_a6473388_33084cuda3std3__45__cpo6cbeginE)
_ZN89_INTERNAL_d7b8bb7b_53_flash_fwd_hdim64_256_bf16_paged_split_softcap_sm90_cu_a6473388_33084cuda3std3__45__cpo6cbeginE:
	.zero		1
	.type		_ZN89_INTERNAL_d7b8bb7b_53_flash_fwd_hdim64_256_bf16_paged_split_softcap_sm90_cu_a6473388_33084cuda3std3__48in_placeE,@object
	.size		_ZN89_INTERNAL_d7b8bb7b_53_flash_fwd_hdim64_256_bf16_paged_split_softcap_sm90_cu_a6473388_33084cuda3std3__48in_placeE,(_ZN89_INTERNAL_d7b8bb7b_53_flash_fwd_hdim64_256_bf16_paged_split_softcap_sm90_cu_a6473388_33084cuda3std6ranges3__45__cpo9iter_moveE - _ZN89_INTERNAL_d7b8bb7b_53_flash_fwd_hdim64_256_bf16_paged_split_softcap_sm90_cu_a6473388_33084cuda3std3__48in_placeE)
_ZN89_INTERNAL_d7b8bb7b_53_flash_fwd_hdim64_256_bf16_paged_split_softcap_sm90_cu_a6473388_33084cuda3std3__48in_placeE:
	.zero		1
	.type		_ZN89_INTERNAL_d7b8bb7b_53_flash_fwd_hdim64_256_bf16_paged_split_softcap_sm90_cu_a6473388_33084cuda3std6ranges3__45__cpo9iter_moveE,@object
	.size		_ZN89_INTERNAL_d7b8bb7b_53_flash_fwd_hdim64_256_bf16_paged_split_softcap_sm90_cu_a6473388_33084cuda3std6ranges3__45__cpo9iter_moveE,(_ZN89_INTERNAL_d7b8bb7b_53_flash_fwd_hdim64_256_bf16_paged_split_softcap_sm90_cu_a6473388_33084cuda3std3__45__cpo5beginE - _ZN89_INTERNAL_d7b8bb7b_53_flash_fwd_hdim64_256_bf16_paged_split_softcap_sm90_cu_a6473388_33084cuda3std6ranges3__45__cpo9iter_moveE)
_ZN89_INTERNAL_d7b8bb7b_53_flash_fwd_hdim64_256_bf16_paged_split_softcap_sm90_cu_a6473388_33084cuda3std6ranges3__45__cpo9iter_moveE:
	.zero		1
	.type		_ZN89_INTERNAL_d7b8bb7b_53_flash_fwd_hdim64_256_bf16_paged_split_softcap_sm90_cu_a6473388_33084cuda3std3__45__cpo5beginE,@object
	.size		_ZN89_INTERNAL_d7b8bb7b_53_flash_fwd_hdim64_256_bf16_paged_split_softcap_sm90_cu_a6473388_33084cuda3std3__45__cpo5beginE,(_ZN89_INTERNAL_d7b8bb7b_53_flash_fwd_hdim64_256_bf16_paged_split_softcap_sm90_cu_a6473388_33084cuda3std3__491_GLOBAL__N__d7b8bb7b_53_flash_fwd_hdim64_256_bf16_paged_split_softcap_sm90_cu_a6473388_33086ignoreE - _ZN89_INTERNAL_d7b8bb7b_53_flash_fwd_hdim64_256_bf16_paged_split_softcap_sm90_cu_a6473388_33084cuda3std3__45__cpo5beginE)
_ZN89_INTERNAL_d7b8bb7b_53_flash_fwd_hdim64_256_bf16_paged_split_softcap_sm90_cu_a6473388_33084cuda3std3__45__cpo5beginE:
	.zero		1
	.type		_ZN89_INTERNAL_d7b8bb7b_53_flash_fwd_hdim64_256_bf16_paged_split_softcap_sm90_cu_a6473388_33084cuda3std3__491_GLOBAL__N__d7b8bb7b_53_flash_fwd_hdim64_256_bf16_paged_split_softcap_sm90_cu_a6473388_33086ignoreE,@object
	.size		_ZN89_INTERNAL_d7b8bb7b_53_flash_fwd_hdim64_256_bf16_paged_split_softcap_sm90_cu_a6473388_33084cuda3std3__491_GLOBAL__N__d7b8bb7b_53_flash_fwd_hdim64_256_bf16_paged_split_softcap_sm90_cu_a6473388_33086ignoreE,(_ZN89_INTERNAL_d7b8bb7b_53_flash_fwd_hdim64_256_bf16_paged_split_softcap_sm90_cu_a6473388_33084cute7productE - _ZN89_INTERNAL_d7b8bb7b_53_flash_fwd_hdim64_256_bf16_paged_split_softcap_sm90_cu_a6473388_33084cuda3std3__491_GLOBAL__N__d7b8bb7b_53_flash_fwd_hdim64_256_bf16_paged_split_softcap_sm90_cu_a6473388_33086ignoreE)
_ZN89_INTERNAL_d7b8bb7b_53_flash_fwd_hdim64_256_bf16_paged_split_softcap_sm90_cu_a6473388_33084cuda3std3__491_GLOBAL__N__d7b8bb7b_53_flash_fwd_hdim64_256_bf16_paged_split_softcap_sm90_cu_a6473388_33086ignoreE:
	.zero		1
	.type		_ZN89_INTERNAL_d7b8bb7b_53_flash_fwd_hdim64_256_bf16_paged_split_softcap_sm90_cu_a6473388_33084cute7productE,@object
	.size		_ZN89_INTERNAL_d7b8bb7b_53_flash_fwd_hdim64_256_bf16_paged_split_softcap_sm90_cu_a6473388_33084cute7productE,(_ZN89_INTERNAL_d7b8bb7b_53_flash_fwd_hdim64_256_bf16_paged_split_softcap_sm90_cu_a6473388_33084cuda3std3__45__cpo3endE - _ZN89_INTERNAL_d7b8bb7b_53_flash_fwd_hdim64_256_bf16_paged_split_softcap_sm90_cu_a6473388_33084cute7productE)
_ZN89_INTERNAL_d7b8bb7b_53_flash_fwd_hdim64_256_bf16_paged_split_softcap_sm90_cu_a6473388_33084cute7productE:
	.zero		1
	.type		_ZN89_INTERNAL_d7b8bb7b_53_flash_fwd_hdim64_256_bf16_paged_split_softcap_sm90_cu_a6473388_33084cuda3std3__45__cpo3endE,@object
	.size		_ZN89_INTERNAL_d7b8bb7b_53_flash_fwd_hdim64_256_bf16_paged_split_softcap_sm90_cu_a6473388_33084cuda3std3__45__cpo3endE,(_ZN89_INTERNAL_d7b8bb7b_53_flash_fwd_hdim64_256_bf16_paged_split_softcap_sm90_cu_a6473388_33084cuda3std3__419piecewise_constructE - _ZN89_INTERNAL_d7b8bb7b_53_flash_fwd_hdim64_256_bf16_paged_split_softcap_sm90_cu_a6473388_33084cuda3std3__45__cpo3endE)
_ZN89_INTERNAL_d7b8bb7b_53_flash_fwd_hdim64_256_bf16_paged_split_softcap_sm90_cu_a6473388_33084cuda3std3__45__cpo3endE:
	.zero		1
	.type		_ZN89_INTERNAL_d7b8bb7b_53_flash_fwd_hdim64_256_bf16_paged_split_softcap_sm90_cu_a6473388_33084cuda3std3__419piecewise_constructE,@object
	.size		_ZN89_INTERNAL_d7b8bb7b_53_flash_fwd_hdim64_256_bf16_paged_split_softcap_sm90_cu_a6473388_33084cuda3std3__419piecewise_constructE,(_ZN89_INTERNAL_d7b8bb7b_53_flash_fwd_hdim64_256_bf16_paged_split_softcap_sm90_cu_a6473388_33084cuda3std3__45__cpo4cendE - _ZN89_INTERNAL_d7b8bb7b_53_flash_fwd_hdim64_256_bf16_paged_split_softcap_sm90_cu_a6473388_33084cuda3std3__419piecewise_constructE)
_ZN89_INTERNAL_d7b8bb7b_53_flash_fwd_hdim64_256_bf16_paged_split_softcap_sm90_cu_a6473388_33084cuda3std3__419piecewise_constructE:
	.zero		1
	.type		_ZN89_INTERNAL_d7b8bb7b_53_flash_fwd_hdim64_256_bf16_paged_split_softcap_sm90_cu_a6473388_33084cuda3std3__45__cpo4cendE,@object
	.size		_ZN89_INTERNAL_d7b8bb7b_53_flash_fwd_hdim64_256_bf16_paged_split_softcap_sm90_cu_a6473388_33084cuda3std3__45__cpo4cendE,(_ZN89_INTERNAL_d7b8bb7b_53_flash_fwd_hdim64_256_bf16_paged_split_softcap_sm90_cu_a6473388_33084cuda3std6ranges3__45__cpo4swapE - _ZN89_INTERNAL_d7b8bb7b_53_flash_fwd_hdim64_256_bf16_paged_split_softcap_sm90_cu_a6473388_33084cuda3std3__45__cpo4cendE)
_ZN89_INTERNAL_d7b8bb7b_53_flash_fwd_hdim64_256_bf16_paged_split_softcap_sm90_cu_a6473388_33084cuda3std3__45__cpo4cendE:
	.zero		1
	.type		_ZN89_INTERNAL_d7b8bb7b_53_flash_fwd_hdim64_256_bf16_paged_split_softcap_sm90_cu_a6473388_33084cuda3std6ranges3__45__cpo4swapE,@object
	.size		_ZN89_INTERNAL_d7b8bb7b_53_flash_fwd_hdim64_256_bf16_paged_split_softcap_sm90_cu_a6473388_33084cuda3std6ranges3__45__cpo4swapE,(.L_7 - _ZN89_INTERNAL_d7b8bb7b_53_flash_fwd_hdim64_256_bf16_paged_split_softcap_sm90_cu_a6473388_33084cuda3std6ranges3__45__cpo4swapE)
_ZN89_INTERNAL_d7b8bb7b_53_flash_fwd_hdim64_256_bf16_paged_split_softcap_sm90_cu_a6473388_33084cuda3std6ranges3__45__cpo4swapE:
	.zero		1
.L_7:


//--------------------- .nv.constant0._ZN7cutlass13device_kernelIN5flash11enable_sm90INS1_16FlashAttnFwdSm90INS1_25CollectiveMainloopFwdSm90ILi2EN4cute5tupleIJNS5_1CILi1EEES8_S8_EEENS6_IJNS7_ILi128EEENS7_ILi96EEENS7_ILi64EEEEEELi256ENS_10bfloat16_tEfNS_4arch4Sm90ELb0ELb0ELb1ELb0ELb1ELb0ELb0ELb1ELb0ELb1ELb1ELb0EEENS1_21CollectiveEpilogueFwdINS6_IJSA_NS7_ILi256EEESB_EEES9_SE_SG_Li256ELb0ELb1ELb1ELb0EEENS1_19SingleTileSchedulerILb0ELb1ELb1ELi128EEEEEEEEEvNT_6ParamsE --------------------------
	.section	.nv.constant0._ZN7cutlass13device_kernelIN5flash11enable_sm90INS1_16FlashAttnFwdSm90INS1_25CollectiveMainloopFwdSm90ILi2EN4cute5tupleIJNS5_1CILi1EEES8_S8_EEENS6_IJNS7_ILi128EEENS7_ILi96EEENS7_ILi64EEEEEELi256ENS_10bfloat16_tEfNS_4arch4Sm90ELb0ELb0ELb1ELb0ELb1ELb0ELb0ELb1ELb0ELb1ELb1ELb0EEENS1_21CollectiveEpilogueFwdINS6_IJSA_NS7_ILi256EEESB_EEES9_SE_SG_Li256ELb0ELb1ELb1ELb0EEENS1_19SingleTileSchedulerILb0ELb1ELb1ELi128EEEEEEEEEvNT_6ParamsE,"a",@progbits
	.sectionflags	@""
	.align	4
.nv.constant0._ZN7cutlass13device_kernelIN5flash11enable_sm90INS1_16FlashAttnFwdSm90INS1_25CollectiveMainloopFwdSm90ILi2EN4cute5tupleIJNS5_1CILi1EEES8_S8_EEENS6_IJNS7_ILi128EEENS7_ILi96EEENS7_ILi64EEEEEELi256ENS_10bfloat16_tEfNS_4arch4Sm90ELb0ELb0ELb1ELb0ELb1ELb0ELb0ELb1ELb0ELb1ELb1ELb0EEENS1_21CollectiveEpilogueFwdINS6_IJSA_NS7_ILi256EEESB_EEES9_SE_SG_Li256ELb0ELb1ELb1ELb0EEENS1_19SingleTileSchedulerILb0ELb1ELb1ELi128EEEEEEEEEvNT_6ParamsE:
	.zero		3456


//--------------------- .nv.constant0._ZN7cutlass13device_kernelIN5flash11enable_sm90INS1_16FlashAttnFwdSm90INS1_25CollectiveMainloopFwdSm90ILi2EN4cute5tupleIJNS5_1CILi1EEES8_S8_EEENS6_IJNS7_ILi128EEENS7_ILi96EEENS7_ILi64EEEEEELi256ENS_10bfloat16_tEfNS_4arch4Sm90ELb0ELb0ELb1ELb0ELb1ELb0ELb1ELb1ELb0ELb1ELb1ELb0EEENS1_21CollectiveEpilogueFwdINS6_IJSA_NS7_ILi256EEESB_EEES9_SE_SG_Li256ELb0ELb1ELb1ELb0EEENS1_19SingleTileSchedulerILb0ELb1ELb1ELi128EEEEEEEEEvNT_6ParamsE --------------------------
	.section	.nv.constant0._ZN7cutlass13device_kernelIN5flash11enable_sm90INS1_16FlashAttnFwdSm90INS1_25CollectiveMainloopFwdSm90ILi2EN4cute5tupleIJNS5_1CILi1EEES8_S8_EEENS6_IJNS7_ILi128EEENS7_ILi96EEENS7_ILi64EEEEEELi256ENS_10bfloat16_tEfNS_4arch4Sm90ELb0ELb0ELb1ELb0ELb1ELb0ELb1ELb1ELb0ELb1ELb1ELb0EEENS1_21CollectiveEpilogueFwdINS6_IJSA_NS7_ILi256EEESB_EEES9_SE_SG_Li256ELb0ELb1ELb1ELb0EEENS1_19SingleTileSchedulerILb0ELb1ELb1ELi128EEEEEEEEEvNT_6ParamsE,"a",@progbits
	.sectionflags	@""
	.align	4
.nv.constant0._ZN7cutlass13device_kernelIN5flash11enable_sm90INS1_16FlashAttnFwdSm90INS1_25CollectiveMainloopFwdSm90ILi2EN4cute5tupleIJNS5_1CILi1EEES8_S8_EEENS6_IJNS7_ILi128EEENS7_ILi96EEENS7_ILi64EEEEEELi256ENS_10bfloat16_tEfNS_4arch4Sm90ELb0ELb0ELb1ELb0ELb1ELb0ELb1ELb1ELb0ELb1ELb1ELb0EEENS1_21CollectiveEpilogueFwdINS6_IJSA_NS7_ILi256EEESB_EEES9_SE_SG_Li256ELb0ELb1ELb1ELb0EEENS1_19SingleTileSchedulerILb0ELb1ELb1ELi128EEEEEEEEEvNT_6ParamsE:
	.zero		3712


//--------------------- .nv.constant0._ZN7cutlass13device_kernelIN5flash11enable_sm90INS1_16FlashAttnFwdSm90INS1_25CollectiveMainloopFwdSm90ILi2EN4cute5tupleIJNS5_1CILi1EEES8_S8_EEENS6_IJNS7_ILi128EEENS7_ILi96EEENS7_ILi64EEEEEELi256ENS_10bfloat16_tEfNS_4arch4Sm90ELb0ELb0ELb1ELb1ELb1ELb0ELb0ELb1ELb0ELb1ELb1ELb0EEENS1_21CollectiveEpilogueFwdINS6_IJSA_NS7_ILi256EEESB_EEES9_SE_SG_Li256ELb1ELb1ELb1ELb0EEENS1_36VarlenDynamicPersistentTileSchedulerILi128ELi96ELi256ELi128ELb1ELb1ELb1ELb0ELb1ELb1EEEEEEEEEvNT_6ParamsE --------------------------
	.section	.nv.constant0._ZN7cutlass13device_kernelIN5flash11enable_sm90INS1_16FlashAttnFwdSm90INS1_25CollectiveMainloopFwdSm90ILi2EN4cute5tupleIJNS5_1CILi1EEES8_S8_EEENS6_IJNS7_ILi128EEENS7_ILi96EEENS7_ILi64EEEEEELi256ENS_10bfloat16_tEfNS_4arch4Sm90ELb0ELb0ELb1ELb1ELb1ELb0ELb0ELb1ELb0ELb1ELb1ELb0EEENS1_21CollectiveEpilogueFwdINS6_IJSA_NS7_ILi256EEESB_EEES9_SE_SG_Li256ELb1ELb1ELb1ELb0EEENS1_36VarlenDynamicPersistentTileSchedulerILi128ELi96ELi256ELi128ELb1ELb1ELb1ELb0ELb1ELb1EEEEEEEEEvNT_6ParamsE,"a",@progbits
	.sectionflags	@""
	.align	4
.nv.constant0._ZN7cutlass13device_kernelIN5flash11enable_sm90INS1_16FlashAttnFwdSm90INS1_25CollectiveMainloopFwdSm90ILi2EN4cute5tupleIJNS5_1CILi1EEES8_S8_EEENS6_IJNS7_ILi128EEENS7_ILi96EEENS7_ILi64EEEEEELi256ENS_10bfloat16_tEfNS_4arch4Sm90ELb0ELb0ELb1ELb1ELb1ELb0ELb0ELb1ELb0ELb1ELb1ELb0EEENS1_21CollectiveEpilogueFwdINS6_IJSA_NS7_ILi256EEESB_EEES9_SE_SG_Li256ELb1ELb1ELb1ELb0EEENS1_36VarlenDynamicPersistentTileSchedulerILi128ELi96ELi256ELi128ELb1ELb1ELb1ELb0ELb1ELb1EEEEEEEEEvNT_6ParamsE:
	.zero		3584


//--------------------- .nv.constant0._ZN7cutlass13device_kernelIN5flash11enable_sm90INS1_16FlashAttnFwdSm90INS1_25CollectiveMainloopFwdSm90ILi2EN4cute5tupleIJNS5_1CILi1EEES8_S8_EEENS6_IJNS7_ILi128EEENS7_ILi96EEENS7_ILi64EEEEEELi256ENS_10bfloat16_tEfNS_4arch4Sm90ELb0ELb0ELb1ELb1ELb1ELb1ELb0ELb1ELb0ELb1ELb1ELb0EEENS1_21CollectiveEpilogueFwdINS6_IJSA_NS7_ILi256EEESB_EEES9_SE_SG_Li256ELb1ELb1ELb1ELb0EEENS1_36VarlenDynamicPersistentTileSchedulerILi128ELi96ELi256ELi128ELb1ELb1ELb1ELb0ELb1ELb1EEEEEEEEEvNT_6ParamsE --------------------------
	.section	.nv.constant0._ZN7cutlass13device_kernelIN5flash11enable_sm90INS1_16FlashAttnFwdSm90INS1_25CollectiveMainloopFwdSm90ILi2EN4cute5tupleIJNS5_1CILi1EEES8_S8_EEENS6_IJNS7_ILi128EEENS7_ILi96EEENS7_ILi64EEEEEELi256ENS_10bfloat16_tEfNS_4arch4Sm90ELb0ELb0ELb1ELb1ELb1ELb1ELb0ELb1ELb0ELb1ELb1ELb0EEENS1_21CollectiveEpilogueFwdINS6_IJSA_NS7_ILi256EEESB_EEES9_SE_SG_Li256ELb1ELb1ELb1ELb0EEENS1_36VarlenDynamicPersistentTileSchedulerILi128ELi96ELi256ELi128ELb1ELb1ELb1ELb0ELb1ELb1EEEEEEEEEvNT_6ParamsE,"a",@progbits
	.sectionflags	@""
	.align	4
.nv.constant0._ZN7cutlass13device_kernelIN5flash11enable_sm90INS1_16FlashAttnFwdSm90INS1_25CollectiveMainloopFwdSm90ILi2EN4cute5tupleIJNS5_1CILi1EEES8_S8_EEENS6_IJNS7_ILi128EEENS7_ILi96EEENS7_ILi64EEEEEELi256ENS_10bfloat16_tEfNS_4arch4Sm90ELb0ELb0ELb1ELb1ELb1ELb1ELb0ELb1ELb0ELb1ELb1ELb0EEENS1_21CollectiveEpilogueFwdINS6_IJSA_NS7_ILi256EEESB_EEES9_SE_SG_Li256ELb1ELb1ELb1ELb0EEENS1_36VarlenDynamicPersistentTileSchedulerILi128ELi96ELi256ELi128ELb1ELb1ELb1ELb0ELb1ELb1EEEEEEEEEvNT_6ParamsE:
	.zero		3584


//--------------------- .nv.constant0._ZN7cutlass13device_kernelIN5flash11enable_sm90INS1_16FlashAttnFwdSm90INS1_25CollectiveMainloopFwdSm90ILi2EN4cute5tupleIJNS5_1CILi1EEES8_S8_EEENS6_IJNS7_ILi128EEENS7_ILi96EEENS7_ILi64EEEEEELi256ENS_10bfloat16_tEfNS_4arch4Sm90ELb0ELb0ELb1ELb1ELb1ELb0ELb1ELb1ELb0ELb1ELb1ELb0EEENS1_21CollectiveEpilogueFwdINS6_IJSA_NS7_ILi256EEESB_EEES9_SE_SG_Li256ELb1ELb1ELb1ELb0EEENS1_36VarlenDynamicPersistentTileSchedulerILi128ELi96ELi256ELi128ELb1ELb1ELb1ELb0ELb1ELb1EEEEEEEEEvNT_6ParamsE --------------------------
	.section	.nv.constant0._ZN7cutlass13device_kernelIN5flash11enable_sm90INS1_16FlashAttnFwdSm90INS1_25CollectiveMainloopFwdSm90ILi2EN4cute5tupleIJNS5_1CILi1EEES8_S8_EEENS6_IJNS7_ILi128EEENS7_ILi96EEENS7_ILi64EEEEEELi256ENS_10bfloat16_tEfNS_4arch4Sm90ELb0ELb0ELb1ELb1ELb1ELb0ELb1ELb1ELb0ELb1ELb1ELb0EEENS1_21CollectiveEpilogueFwdINS6_IJSA_NS7_ILi256EEESB_EEES9_SE_SG_Li256ELb1ELb1ELb1ELb0EEENS1_36VarlenDynamicPersistentTileSchedulerILi128ELi96ELi256ELi128ELb1ELb1ELb1ELb0ELb1ELb1EEEEEEEEEvNT_6ParamsE,"a",@progbits
	.sectionflags	@""
	.align	4
.nv.constant0._ZN7cutlass13device_kernelIN5flash11enable_sm90INS1_16FlashAttnFwdSm90INS1_25CollectiveMainloopFwdSm90ILi2EN4cute5tupleIJNS5_1CILi1EEES8_S8_EEENS6_IJNS7_ILi128EEENS7_ILi96EEENS7_ILi64EEEEEELi256ENS_10bfloat16_tEfNS_4arch4Sm90ELb0ELb0ELb1ELb1ELb1ELb0ELb1ELb1ELb0ELb1ELb1ELb0EEENS1_21CollectiveEpilogueFwdINS6_IJSA_NS7_ILi256EEESB_EEES9_SE_SG_Li256ELb1ELb1ELb1ELb0EEENS1_36VarlenDynamicPersistentTileSchedulerILi128ELi96ELi256ELi128ELb1ELb1ELb1ELb0ELb1ELb1EEEEEEEEEvNT_6ParamsE:
	.zero		3840


//--------------------- .nv.constant0._ZN7cutlass13device_kernelIN5flash11enable_sm90INS1_16FlashAttnFwdSm90INS1_25CollectiveMainloopFwdSm90ILi2EN4cute5tupleIJNS5_1CILi1EEES8_S8_EEENS6_IJNS7_ILi128EEENS7_ILi96EEENS7_ILi64EEEEEELi256ENS_10bfloat16_tEfNS_4arch4Sm90ELb0ELb0ELb1ELb1ELb1ELb1ELb1ELb1ELb0ELb1ELb1ELb0EEENS1_21CollectiveEpilogueFwdINS6_IJSA_NS7_ILi256EEESB_EEES9_SE_SG_Li256ELb1ELb1ELb1ELb0EEENS1_36VarlenDynamicPersistentTileSchedulerILi128ELi96ELi256ELi128ELb1ELb1ELb1ELb0ELb1ELb1EEEEEEEEEvNT_6ParamsE --------------------------
	.section	.nv.constant0._ZN7cutlass13device_kernelIN5flash11enable_sm90INS1_16FlashAttnFwdSm90INS1_25CollectiveMainloopFwdSm90ILi2EN4cute5tupleIJNS5_1CILi1EEES8_S8_EEENS6_IJNS7_ILi128EEENS7_ILi96EEENS7_ILi64EEEEEELi256ENS_10bfloat16_tEfNS_4arch4Sm90ELb0ELb0ELb1ELb1ELb1ELb1ELb1ELb1ELb0ELb1ELb1ELb0EEENS1_21CollectiveEpilogueFwdINS6_IJSA_NS7_ILi256EEESB_EEES9_SE_SG_Li256ELb1ELb1ELb1ELb0EEENS1_36VarlenDynamicPersistentTileSchedulerILi128ELi96ELi256ELi128ELb1ELb1ELb1ELb0ELb1ELb1EEEEEEEEEvNT_6ParamsE,"a",@progbits
	.sectionflags	@""
	.align	4
.nv.constant0._ZN7cutlass13device_kernelIN5flash11enable_sm90INS1_16FlashAttnFwdSm90INS1_25CollectiveMainloopFwdSm90ILi2EN4cute5tupleIJNS5_1CILi1EEES8_S8_EEENS6_IJNS7_ILi128EEENS7_ILi96EEENS7_ILi64EEEEEELi256ENS_10bfloat16_tEfNS_4arch4Sm90ELb0ELb0ELb1ELb1ELb1ELb1ELb1ELb1ELb0ELb1ELb1ELb0EEENS1_21CollectiveEpilogueFwdINS6_IJSA_NS7_ILi256EEESB_EEES9_SE_SG_Li256ELb1ELb1ELb1ELb0EEENS1_36VarlenDynamicPersistentTileSchedulerILi128ELi96ELi256ELi128ELb1ELb1ELb1ELb0ELb1ELb1EEEEEEEEEvNT_6ParamsE:
	.zero		3840


//--------------------- .nv.constant0._ZN7cutlass13device_kernelIN5flash11enable_sm90INS1_16FlashAttnFwdSm90INS1_25CollectiveMainloopFwdSm90ILi2EN4cute5tupleIJNS5_1CILi1EEES8_S8_EEENS6_IJNS7_ILi128EEENS7_ILi96EEENS7_ILi64EEEEEELi256ENS_10bfloat16_tEfNS_4arch4Sm90ELb0ELb1ELb1ELb0ELb1ELb0ELb0ELb1ELb0ELb1ELb1ELb0EEENS1_21CollectiveEpilogueFwdINS6_IJSA_NS7_ILi256EEESB_EEES9_SE_SG_Li256ELb0ELb1ELb1ELb0EEENS1_19SingleTileSchedulerILb0ELb1ELb1ELi128EEEEEEEEEvNT_6ParamsE --------------------------
	.section	.nv.constant0._ZN7cutlass13device_kernelIN5flash11enable_sm90INS1_16FlashAttnFwdSm90INS1_25CollectiveMainloopFwdSm90ILi2EN4cute5tupleIJNS5_1CILi1EEES8_S8_EEENS6_IJNS7_ILi128EEENS7_ILi96EEENS7_ILi64EEEEEELi256ENS_10bfloat16_tEfNS_4arch4Sm90ELb0ELb1ELb1ELb0ELb1ELb0ELb0ELb1ELb0ELb1ELb1ELb0EEENS1_21CollectiveEpilogueFwdINS6_IJSA_NS7_ILi256EEESB_EEES9_SE_SG_Li256ELb0ELb1ELb1ELb0EEENS1_19SingleTileSchedulerILb0ELb1ELb1ELi128EEEEEEEEEvNT_6ParamsE,"a",@progbits
	.sectionflags	@""
	.align	4
.nv.constant0._ZN7cutlass13device_kernelIN5flash11enable_sm90INS1_16FlashAttnFwdSm90INS1_25CollectiveMainloopFwdSm90ILi2EN4cute5tupleIJNS5_1CILi1EEES8_S8_EEENS6_IJNS7_ILi128EEENS7_ILi96EEENS7_ILi64EEEEEELi256ENS_10bfloat16_tEfNS_4arch4Sm90ELb0ELb1ELb1ELb0ELb1ELb0ELb0ELb1ELb0ELb1ELb1ELb0EEENS1_21CollectiveEpilogueFwdINS6_IJSA_NS7_ILi256EEESB_EEES9_SE_SG_Li256ELb0ELb1ELb1ELb0EEENS1_19SingleTileSchedulerILb0ELb1ELb1ELi128EEEEEEEEEvNT_6ParamsE:
	.zero		3456


//--------------------- .nv.constant0._ZN7cutlass13device_kernelIN5flash11enable_sm90INS1_16FlashAttnFwdSm90INS1_25CollectiveMainloopFwdSm90ILi2EN4cute5tupleIJNS5_1CILi1EEES8_S8_EEENS6_IJNS7_ILi128EEENS7_ILi96EEENS7_ILi64EEEEEELi256ENS_10bfloat16_tEfNS_4arch4Sm90ELb0ELb1ELb1ELb0ELb1ELb0ELb1ELb1ELb0ELb1ELb1ELb0EEENS1_21CollectiveEpilogueFwdINS6_IJSA_NS7_ILi256EEESB_EEES9_SE_SG_Li256ELb0ELb1ELb1ELb0EEENS1_19SingleTileSchedulerILb0ELb1ELb1ELi128EEEEEEEEEvNT_6ParamsE --------------------------
	.section	.nv.constant0._ZN7cutlass13device_kernelIN5flash11enable_sm90INS1_16FlashAttnFwdSm90INS1_25CollectiveMainloopFwdSm90ILi2EN4cute5tupleIJNS5_1CILi1EEES8_S8_EEENS6_IJNS7_ILi128EEENS7_ILi96EEENS7_ILi64EEEEEELi256ENS_10bfloat16_tEfNS_4arch4Sm90ELb0ELb1ELb1ELb0ELb1ELb0ELb1ELb1ELb0ELb1ELb1ELb0EEENS1_21CollectiveEpilogueFwdINS6_IJSA_NS7_ILi256EEESB_EEES9_SE_SG_Li256ELb0ELb1ELb1ELb0EEENS1_19SingleTileSchedulerILb0ELb1ELb1ELi128EEEEEEEEEvNT_6ParamsE,"a",@progbits
	.sectionflags	@""
	.align	4
.nv.constant0._ZN7cutlass13device_kernelIN5flash11enable_sm90INS1_16FlashAttnFwdSm90INS1_25CollectiveMainloopFwdSm90ILi2EN4cute5tupleIJNS5_1CILi1EEES8_S8_EEENS6_IJNS7_ILi128EEENS7_ILi96EEENS7_ILi64EEEEEELi256ENS_10bfloat16_tEfNS_4arch4Sm90ELb0ELb1ELb1ELb0ELb1ELb0ELb1ELb1ELb0ELb1ELb1ELb0EEENS1_21CollectiveEpilogueFwdINS6_IJSA_NS7_ILi256EEESB_EEES9_SE_SG_Li256ELb0ELb1ELb1ELb0EEENS1_19SingleTileSchedulerILb0ELb1ELb1ELi128EEEEEEEEEvNT_6ParamsE:
	.zero		3712


//--------------------- .nv.constant0._ZN7cutlass13device_kernelIN5flash11enable_sm90INS1_16FlashAttnFwdSm90INS1_25CollectiveMainloopFwdSm90ILi2EN4cute5tupleIJNS5_1CILi1EEES8_S8_EEENS6_IJNS7_ILi128EEENS7_ILi96EEENS7_ILi64EEEEEELi256ENS_10bfloat16_tEfNS_4arch4Sm90ELb0ELb1ELb1ELb1ELb1ELb0ELb0ELb1ELb0ELb1ELb1ELb0EEENS1_21CollectiveEpilogueFwdINS6_IJSA_NS7_ILi256EEESB_EEES9_SE_SG_Li256ELb1ELb1ELb1ELb0EEENS1_36VarlenDynamicPersistentTileSchedulerILi128ELi96ELi256ELi128ELb1ELb1ELb1ELb1ELb0ELb1EEEEEEEEEvNT_6ParamsE --------------------------
	.section	.nv.constant0._ZN7cutlass13device_kernelIN5flash11enable_sm90INS1_16FlashAttnFwdSm90INS1_25CollectiveMainloopFwdSm90ILi2EN4cute5tupleIJNS5_1CILi1EEES8_S8_EEENS6_IJNS7_ILi128EEENS7_ILi96EEENS7_ILi64EEEEEELi256ENS_10bfloat16_tEfNS_4arch4Sm90ELb0ELb1ELb1ELb1ELb1ELb0ELb0ELb1ELb0ELb1ELb1ELb0EEENS1_21CollectiveEpilogueFwdINS6_IJSA_NS7_ILi256EEESB_EEES9_SE_SG_Li256ELb1ELb1ELb1ELb0EEENS1_36VarlenDynamicPersistentTileSchedulerILi128ELi96ELi256ELi128ELb1ELb1ELb1ELb1ELb0ELb1EEEEEEEEEvNT_6ParamsE,"a",@progbits
	.sectionflags	@""
	.align	4
.nv.constant0._ZN7cutlass13device_kernelIN5flash11enable_sm90INS1_16FlashAttnFwdSm90INS1_25CollectiveMainloopFwdSm90ILi2EN4cute5tupleIJNS5_1CILi1EEES8_S8_EEENS6_IJNS7_ILi128EEENS7_ILi96EEENS7_ILi64EEEEEELi256ENS_10bfloat16_tEfNS_4arch4Sm90ELb0ELb1ELb1ELb1ELb1ELb0ELb0ELb1ELb0ELb1ELb1ELb0EEENS1_21CollectiveEpilogueFwdINS6_IJSA_NS7_ILi256EEESB_EEES9_SE_SG_Li256ELb1ELb1ELb1ELb0EEENS1_36VarlenDynamicPersistentTileSchedulerILi128ELi96ELi256ELi128ELb1ELb1ELb1ELb1ELb0ELb1EEEEEEEEEvNT_6ParamsE:
	.zero		3584


//--------------------- .nv.constant0._ZN7cutlass13device_kernelIN5flash11enable_sm90INS1_16FlashAttnFwdSm90INS1_25CollectiveMainloopFwdSm90ILi2EN4cute5tupleIJNS5_1CILi1EEES8_S8_EEENS6_IJNS7_ILi128EEENS7_ILi96EEENS7_ILi64EEEEEELi256ENS_10bfloat16_tEfNS_4arch4Sm90ELb0ELb1ELb1ELb1ELb1ELb1ELb0ELb1ELb0ELb1ELb1ELb0EEENS1_21CollectiveEpilogueFwdINS6_IJSA_NS7_ILi256EEESB_EEES9_SE_SG_Li256ELb1ELb1ELb1ELb0EEENS1_36VarlenDynamicPersistentTileSchedulerILi128ELi96ELi256ELi128ELb1ELb1ELb1ELb1ELb0ELb1EEEEEEEEEvNT_6ParamsE --------------------------
	.section	.nv.constant0._ZN7cutlass13device_kernelIN5flash11enable_sm90INS1_16FlashAttnFwdSm90INS1_25CollectiveMainloopFwdSm90ILi2EN4cute5tupleIJNS5_1CILi1EEES8_S8_EEENS6_IJNS7_ILi128EEENS7_ILi96EEENS7_ILi64EEEEEELi256ENS_10bfloat16_tEfNS_4arch4Sm90ELb0ELb1ELb1ELb1ELb1ELb1ELb0ELb1ELb0ELb1ELb1ELb0EEENS1_21CollectiveEpilogueFwdINS6_IJSA_NS7_ILi256EEESB_EEES9_SE_SG_Li256ELb1ELb1ELb1ELb0EEENS1_36VarlenDynamicPersistentTileSchedulerILi128ELi96ELi256ELi128ELb1ELb1ELb1ELb1ELb0ELb1EEEEEEEEEvNT_6ParamsE,"a",@progbits
	.sectionflags	@""
	.align	4
.nv.constant0._ZN7cutlass13device_kernelIN5flash11enable_sm90INS1_16FlashAttnFwdSm90INS1_25CollectiveMainloopFwdSm90ILi2EN4cute5tupleIJNS5_1CILi1EEES8_S8_EEENS6_IJNS7_ILi128EEENS7_ILi96EEENS7_ILi64EEEEEELi256ENS_10bfloat16_tEfNS_4arch4Sm90ELb0ELb1ELb1ELb1ELb1ELb1ELb0ELb1ELb0ELb1ELb1ELb0EEENS1_21CollectiveEpilogueFwdINS6_IJSA_NS7_ILi256EEESB_EEES9_SE_SG_Li256ELb1ELb1ELb1ELb0EEENS1_36VarlenDynamicPersistentTileSchedulerILi128ELi96ELi256ELi128ELb1ELb1ELb1ELb1ELb0ELb1EEEEEEEEEvNT_6ParamsE:
	.zero		3584


//--------------------- .nv.constant0._ZN7cutlass13device_kernelIN5flash11enable_sm90INS1_16FlashAttnFwdSm90INS1_25CollectiveMainloopFwdSm90ILi2EN4cute5tupleIJNS5_1CILi1EEES8_S8_EEENS6_IJNS7_ILi128EEENS7_ILi96EEENS7_ILi64EEEEEELi256ENS_10bfloat16_tEfNS_4arch4Sm90ELb0ELb1ELb1ELb1ELb1ELb0ELb1ELb1ELb0ELb1ELb1ELb0EEENS1_21CollectiveEpilogueFwdINS6_IJSA_NS7_ILi256EEESB_EEES9_SE_SG_Li256ELb1ELb1ELb1ELb0EEENS1_36VarlenDynamicPersistentTileSchedulerILi128ELi96ELi256ELi128ELb1ELb1ELb1ELb1ELb0ELb1EEEEEEEEEvNT_6ParamsE --------------------------
	.section	.nv.constant0._ZN7cutlass13device_kernelIN5flash11enable_sm90INS1_16FlashAttnFwdSm90INS1_25CollectiveMainloopFwdSm90ILi2EN4cute5tupleIJNS5_1CILi1EEES8_S8_EEENS6_IJNS7_ILi128EEENS7_ILi96EEENS7_ILi64EEEEEELi256ENS_10bfloat16_tEfNS_4arch4Sm90ELb0ELb1ELb1ELb1ELb1ELb0ELb1ELb1ELb0ELb1ELb1ELb0EEENS1_21CollectiveEpilogueFwdINS6_IJSA_NS7_ILi256EEESB_EEES9_SE_SG_Li256ELb1ELb1ELb1ELb0EEENS1_36VarlenDynamicPersistentTileSchedulerILi128ELi96ELi256ELi128ELb1ELb1ELb1ELb1ELb0ELb1EEEEEEEEEvNT_6ParamsE,"a",@progbits
	.sectionflags	@""
	.align	4
.nv.constant0._ZN7cutlass13device_kernelIN5flash11enable_sm90INS1_16FlashAttnFwdSm90INS1_25CollectiveMainloopFwdSm90ILi2EN4cute5tupleIJNS5_1CILi1EEES8_S8_EEENS6_IJNS7_ILi128EEENS7_ILi96EEENS7_ILi64EEEEEELi256ENS_10bfloat16_tEfNS_4arch4Sm90ELb0ELb1ELb1ELb1ELb1ELb0ELb1ELb1ELb0ELb1ELb1ELb0EEENS1_21CollectiveEpilogueFwdINS6_IJSA_NS7_ILi256EEESB_EEES9_SE_SG_Li256ELb1ELb1ELb1ELb0EEENS1_36VarlenDynamicPersistentTileSchedulerILi128ELi96ELi256ELi128ELb1ELb1ELb1ELb1ELb0ELb1EEEEEEEEEvNT_6ParamsE:
	.zero		3840


//--------------------- .nv.constant0._ZN7cutlass13device_kernelIN5flash11enable_sm90INS1_16FlashAttnFwdSm90INS1_25CollectiveMainloopFwdSm90ILi2EN4cute5tupleIJNS5_1CILi1EEES8_S8_EEENS6_IJNS7_ILi128EEENS7_ILi96EEENS7_ILi64EEEEEELi256ENS_10bfloat16_tEfNS_4arch4Sm90ELb0ELb1ELb1ELb1ELb1ELb1ELb1ELb1ELb0ELb1ELb1ELb0EEENS1_21CollectiveEpilogueFwdINS6_IJSA_NS7_ILi256EEESB_EEES9_SE_SG_Li256ELb1ELb1ELb1ELb0EEENS1_36VarlenDynamicPersistentTileSchedulerILi128ELi96ELi256ELi128ELb1ELb1ELb1ELb1ELb0ELb1EEEEEEEEEvNT_6ParamsE --------------------------
	.section	.nv.constant0._ZN7cutlass13device_kernelIN5flash11enable_sm90INS1_16FlashAttnFwdSm90INS1_25CollectiveMainloopFwdSm90ILi2EN4cute5tupleIJNS5_1CILi1EEES8_S8_EEENS6_IJNS7_ILi128EEENS7_ILi96EEENS7_ILi64EEEEEELi256ENS_10bfloat16_tEfNS_4arch4Sm90ELb0ELb1ELb1ELb1ELb1ELb1ELb1ELb1ELb0ELb1ELb1ELb0EEENS1_21CollectiveEpilogueFwdINS6_IJSA_NS7_ILi256EEESB_EEES9_SE_SG_Li256ELb1ELb1ELb1ELb0EEENS1_36VarlenDynamicPersistentTileSchedulerILi128ELi96ELi256ELi128ELb1ELb1ELb1ELb1ELb0ELb1EEEEEEEEEvNT_6ParamsE,"a",@progbits
	.sectionflags	@""
	.align	4
.nv.constant0._ZN7cutlass13device_kernelIN5flash11enable_sm90INS1_16FlashAttnFwdSm90INS1_25CollectiveMainloopFwdSm90ILi2EN4cute5tupleIJNS5_1CILi1EEES8_S8_EEENS6_IJNS7_ILi128EEENS7_ILi96EEENS7_ILi64EEEEEELi256ENS_10bfloat16_tEfNS_4arch4Sm90ELb0ELb1ELb1ELb1ELb1ELb1ELb1ELb1ELb0ELb1ELb1ELb0EEENS1_21CollectiveEpilogueFwdINS6_IJSA_NS7_ILi256EEESB_EEES9_SE_SG_Li256ELb1ELb1ELb1ELb0EEENS1_36VarlenDynamicPersistentTileSchedulerILi128ELi96ELi256ELi128ELb1ELb1ELb1ELb1ELb0ELb1EEEEEEEEEvNT_6ParamsE:
	.zero		3840


//--------------------- .nv.constant0._ZN7cutlass13device_kernelIN5flash11enable_sm90INS1_16FlashAttnFwdSm90INS1_25CollectiveMainloopFwdSm90ILi2EN4cute5tupleIJNS5_1CILi1EEES8_S8_EEENS6_IJNS7_ILi128EEENS7_ILi96EEENS7_ILi64EEEEEELi256ENS_10bfloat16_tEfNS_4arch4Sm90ELb1ELb0ELb1ELb0ELb1ELb0ELb0ELb1ELb0ELb1ELb1ELb0EEENS1_21CollectiveEpilogueFwdINS6_IJSA_NS7_ILi256EEESB_EEES9_SE_SG_Li256ELb0ELb1ELb1ELb0EEENS1_19SingleTileSchedulerILb0ELb1ELb1ELi128EEEEEEEEEvNT_6ParamsE --------------------------
	.section	.nv.constant0._ZN7cutlass13device_kernelIN5flash11enable_sm90INS1_16FlashAttnFwdSm90INS1_25CollectiveMainloopFwdSm90ILi2EN4cute5tupleIJNS5_1CILi1EEES8_S8_EEENS6_IJNS7_ILi128EEENS7_ILi96EEENS7_ILi64EEEEEELi256ENS_10bfloat16_tEfNS_4arch4Sm90ELb1ELb0ELb1ELb0ELb1ELb0ELb0ELb1ELb0ELb1ELb1ELb0EEENS1_21CollectiveEpilogueFwdINS6_IJSA_NS7_ILi256EEESB_EEES9_SE_SG_Li256ELb0ELb1ELb1ELb0EEENS1_19SingleTileSchedulerILb0ELb1ELb1ELi128EEEEEEEEEvNT_6ParamsE,"a",@progbits
	.sectionflags	@""
	.align	4
.nv.constant0._ZN7cutlass13device_kernelIN5flash11enable_sm90INS1_16FlashAttnFwdSm90INS1_25CollectiveMainloopFwdSm90ILi2EN4cute5tupleIJNS5_1CILi1EEES8_S8_EEENS6_IJNS7_ILi128EEENS7_ILi96EEENS7_ILi64EEEEEELi256ENS_10bfloat16_tEfNS_4arch4Sm90ELb1ELb0ELb1ELb0ELb1ELb0ELb0ELb1ELb0ELb1ELb1ELb0EEENS1_21CollectiveEpilogueFwdINS6_IJSA_NS7_ILi256EEESB_EEES9_SE_SG_Li256ELb0ELb1ELb1ELb0EEENS1_19SingleTileSchedulerILb0ELb1ELb1ELi128EEEEEEEEEvNT_6ParamsE:
	.zero		3456


//--------------------- .nv.constant0._ZN7cutlass13device_kernelIN5flash11enable_sm90INS1_16FlashAttnFwdSm90INS1_25CollectiveMainloopFwdSm90ILi2EN4cute5tupleIJNS5_1CILi1EEES8_S8_EEENS6_IJNS7_ILi128EEENS7_ILi96EEENS7_ILi64EEEEEELi256ENS_10bfloat16_tEfNS_4arch4Sm90ELb1ELb0ELb1ELb0ELb1ELb0ELb1ELb1ELb0ELb1ELb1ELb0EEENS1_21CollectiveEpilogueFwdINS6_IJSA_NS7_ILi256EEESB_EEES9_SE_SG_Li256ELb0ELb1ELb1ELb0EEENS1_19SingleTileSchedulerILb0ELb1ELb1ELi128EEEEEEEEEvNT_6ParamsE --------------------------
	.section	.nv.constant0._ZN7cutlass13device_kernelIN5flash11enable_sm90INS1_16FlashAttnFwdSm90INS1_25CollectiveMainloopFwdSm90ILi2EN4cute5tupleIJNS5_1CILi1EEES8_S8_EEENS6_IJNS7_ILi128EEENS7_ILi96EEENS7_ILi64EEEEEELi256ENS_10bfloat16_tEfNS_4arch4Sm90ELb1ELb0ELb1ELb0ELb1ELb0ELb1ELb1ELb0ELb1ELb1ELb0EEENS1_21CollectiveEpilogueFwdINS6_IJSA_NS7_ILi256EEESB_EEES9_SE_SG_Li256ELb0ELb1ELb1ELb0EEENS1_19SingleTileSchedulerILb0ELb1ELb1ELi128EEEEEEEEEvNT_6ParamsE,"a",@progbits
	.sectionflags	@""
	.align	4
.nv.constant0._ZN7cutlass13device_kernelIN5flash11enable_sm90INS1_16FlashAttnFwdSm90INS1_25CollectiveMainloopFwdSm90ILi2EN4cute5tupleIJNS5_1CILi1EEES8_S8_EEENS6_IJNS7_ILi128EEENS7_ILi96EEENS7_ILi64EEEEEELi256ENS_10bfloat16_tEfNS_4arch4Sm90ELb1ELb0ELb1ELb0ELb1ELb0ELb1ELb1ELb0ELb1ELb1ELb0EEENS1_21CollectiveEpilogueFwdINS6_IJSA_NS7_ILi256EEESB_EEES9_SE_SG_Li256ELb0ELb1ELb1ELb0EEENS1_19SingleTileSchedulerILb0ELb1ELb1ELi128EEEEEEEEEvNT_6ParamsE:
	.zero		3712


//--------------------- .nv.constant0._ZN7cutlass13device_kernelIN5flash11enable_sm90INS1_16FlashAttnFwdSm90INS1_25CollectiveMainloopFwdSm90ILi2EN4cute5tupleIJNS5_1CILi1EEES8_S8_EEENS6_IJNS7_ILi128EEENS7_ILi96EEENS7_ILi64EEEEEELi256ENS_10bfloat16_tEfNS_4arch4Sm90ELb1ELb0ELb1ELb1ELb1ELb0ELb0ELb1ELb0ELb1ELb1ELb0EEENS1_21CollectiveEpilogueFwdINS6_IJSA_NS7_ILi256EEESB_EEES9_SE_SG_Li256ELb1ELb1ELb1ELb0EEENS1_36VarlenDynamicPersistentTileSchedulerILi128ELi96ELi256ELi128ELb1ELb1ELb1ELb1ELb1ELb1EEEEEEEEEvNT_6ParamsE --------------------------
	.section	.nv.constant0._ZN7cutlass13device_kernelIN5flash11enable_sm90INS1_16FlashAttnFwdSm90INS1_25CollectiveMainloopFwdSm90ILi2EN4cute5tupleIJNS5_1CILi1EEES8_S8_EEENS6_IJNS7_ILi128EEENS7_ILi96EEENS7_ILi64EEEEEELi256ENS_10bfloat16_tEfNS_4arch4Sm90ELb1ELb0ELb1ELb1ELb1ELb0ELb0ELb1ELb0ELb1ELb1ELb0EEENS1_21CollectiveEpilogueFwdINS6_IJSA_NS7_ILi256EEESB_EEES9_SE_SG_Li256ELb1ELb1ELb1ELb0EEENS1_36VarlenDynamicPersistentTileSchedulerILi128ELi96ELi256ELi128ELb1ELb1ELb1ELb1ELb1ELb1EEEEEEEEEvNT_6ParamsE,"a",@progbits
	.sectionflags	@""
	.align	4
.nv.constant0._ZN7cutlass13device_kernelIN5flash11enable_sm90INS1_16FlashAttnFwdSm90INS1_25CollectiveMainloopFwdSm90ILi2EN4cute5tupleIJNS5_1CILi1EEES8_S8_EEENS6_IJNS7_ILi128EEENS7_ILi96EEENS7_ILi64EEEEEELi256ENS_10bfloat16_tEfNS_4arch4Sm90ELb1ELb0ELb1ELb1ELb1ELb0ELb0ELb1ELb0ELb1ELb1ELb0EEENS1_21CollectiveEpilogueFwdINS6_IJSA_NS7_ILi256EEESB_EEES9_SE_SG_Li256ELb1ELb1ELb1ELb0EEENS1_36VarlenDynamicPersistentTileSchedulerILi128ELi96ELi256ELi128ELb1ELb1ELb1ELb1ELb1ELb1EEEEEEEEEvNT_6ParamsE:
	.zero		3584


//--------------------- .nv.constant0._ZN7cutlass13device_kernelIN5flash11enable_sm90INS1_16FlashAttnFwdSm90INS1_25CollectiveMainloopFwdSm90ILi2EN4cute5tupleIJNS5_1CILi1EEES8_S8_EEENS6_IJNS7_ILi128EEENS7_ILi96EEENS7_ILi64EEEEEELi256ENS_10bfloat16_tEfNS_4arch4Sm90ELb1ELb0ELb1ELb1ELb1ELb1ELb0ELb1ELb0ELb1ELb1ELb0EEENS1_21CollectiveEpilogueFwdINS6_IJSA_NS7_ILi256EEESB_EEES9_SE_SG_Li256ELb1ELb1ELb1ELb0EEENS1_36VarlenDynamicPersistentTileSchedulerILi128ELi96ELi256ELi128ELb1ELb1ELb1ELb1ELb1ELb1EEEEEEEEEvNT_6ParamsE --------------------------
	.section	.nv.constant0._ZN7cutlass13device_kernelIN5flash11enable_sm90INS1_16FlashAttnFwdSm90INS1_25CollectiveMainloopFwdSm90ILi2EN4cute5tupleIJNS5_1CILi1EEES8_S8_EEENS6_IJNS7_ILi128EEENS7_ILi96EEENS7_ILi64EEEEEELi256ENS_10bfloat16_tEfNS_4arch4Sm90ELb1ELb0ELb1ELb1ELb1ELb1ELb0ELb1ELb0ELb1ELb1ELb0EEENS1_21CollectiveEpilogueFwdINS6_IJSA_NS7_ILi256EEESB_EEES9_SE_SG_Li256ELb1ELb1ELb1ELb0EEENS1_36VarlenDynamicPersistentTileSchedulerILi128ELi96ELi256ELi128ELb1ELb1ELb1ELb1ELb1ELb1EEEEEEEEEvNT_6ParamsE,"a",@progbits
	.sectionflags	@""
	.align	4
.nv.constant0._ZN7cutlass13device_kernelIN5flash11enable_sm90INS1_16FlashAttnFwdSm90INS1_25CollectiveMainloopFwdSm90ILi2EN4cute5tupleIJNS5_1CILi1EEES8_S8_EEENS6_IJNS7_ILi128EEENS7_ILi96EEENS7_ILi64EEEEEELi256ENS_10bfloat16_tEfNS_4arch4Sm90ELb1ELb0ELb1ELb1ELb1ELb1ELb0ELb1ELb0ELb1ELb1ELb0EEENS1_21CollectiveEpilogueFwdINS6_IJSA_NS7_ILi256EEESB_EEES9_SE_SG_Li256ELb1ELb1ELb1ELb0EEENS1_36VarlenDynamicPersistentTileSchedulerILi128ELi96ELi256ELi128ELb1ELb1ELb1ELb1ELb1ELb1EEEEEEEEEvNT_6ParamsE:
	.zero		3584


//--------------------- .nv.constant0._ZN7cutlass13device_kernelIN5flash11enable_sm90INS1_16FlashAttnFwdSm90INS1_25CollectiveMainloopFwdSm90ILi2EN4cute5tupleIJNS5_1CILi1EEES8_S8_EEENS6_IJNS7_ILi128EEENS7_ILi96EEENS7_ILi64EEEEEELi256ENS_10bfloat16_tEfNS_4arch4Sm90ELb1ELb0ELb1ELb1ELb1ELb0ELb1ELb1ELb0ELb1ELb1ELb0EEENS1_21CollectiveEpilogueFwdINS6_IJSA_NS7_ILi256EEESB_EEES9_SE_SG_Li256ELb1ELb1ELb1ELb0EEENS1_36VarlenDynamicPersistentTileSchedulerILi128ELi96ELi256ELi128ELb1ELb1ELb1ELb1ELb1ELb1EEEEEEEEEvNT_6ParamsE --------------------------
	.section	.nv.constant0._ZN7cutlass13device_kernelIN5flash11enable_sm90INS1_16FlashAttnFwdSm90INS1_25CollectiveMainloopFwdSm90ILi2EN4cute5tupleIJNS5_1CILi1EEES8_S8_EEENS6_IJNS7_ILi128EEENS7_ILi96EEENS7_ILi64EEEEEELi256ENS_10bfloat16_tEfNS_4arch4Sm90ELb1ELb0ELb1ELb1ELb1ELb0ELb1ELb1ELb0ELb1ELb1ELb0EEENS1_21CollectiveEpilogueFwdINS6_IJSA_NS7_ILi256EEESB_EEES9_SE_SG_Li256ELb1ELb1ELb1ELb0EEENS1_36VarlenDynamicPersistentTileSchedulerILi128ELi96ELi256ELi128ELb1ELb1ELb1ELb1ELb1ELb1EEEEEEEEEvNT_6ParamsE,"a",@progbits
	.sectionflags	@""
	.align	4
.nv.constant0._ZN7cutlass13device_kernelIN5flash11enable_sm90INS1_16FlashAttnFwdSm90INS1_25CollectiveMainloopFwdSm90ILi2EN4cute5tupleIJNS5_1CILi1EEES8_S8_EEENS6_IJNS7_ILi128EEENS7_ILi96EEENS7_ILi64EEEEEELi256ENS_10bfloat16_tEfNS_4arch4Sm90ELb1ELb0ELb1ELb1ELb1ELb0ELb1ELb1ELb0ELb1ELb1ELb0EEENS1_21CollectiveEpilogueFwdINS6_IJSA_NS7_ILi256EEESB_EEES9_SE_SG_Li256ELb1ELb1ELb1ELb0EEENS1_36VarlenDynamicPersistentTileSchedulerILi128ELi96ELi256ELi128ELb1ELb1ELb1ELb1ELb1ELb1EEEEEEEEEvNT_6ParamsE:
	.zero		3840


//--------------------- .nv.constant0._ZN7cutlass13device_kernelIN5flash11enable_sm90INS1_16FlashAttnFwdSm90INS1_25CollectiveMainloopFwdSm90ILi2EN4cute5tupleIJNS5_1CILi1EEES8_S8_EEENS6_IJNS7_ILi128EEENS7_ILi96EEENS7_ILi64EEEEEELi256ENS_10bfloat16_tEfNS_4arch4Sm90ELb1ELb0ELb1ELb1ELb1ELb1ELb1ELb1ELb0ELb1ELb1ELb0EEENS1_21CollectiveEpilogueFwdINS6_IJSA_NS7_ILi256EEESB_EEES9_SE_SG_Li256ELb1ELb1ELb1ELb0EEENS1_36VarlenDynamicPersistentTileSchedulerILi128ELi96ELi256ELi128ELb1ELb1ELb1ELb1ELb1ELb1EEEEEEEEEvNT_6ParamsE --------------------------
	.section	.nv.constant0._ZN7cutlass13device_kernelIN5flash11enable_sm90INS1_16FlashAttnFwdSm90INS1_25CollectiveMainloopFwdSm90ILi2EN4cute5tupleIJNS5_1CILi1EEES8_S8_EEENS6_IJNS7_ILi128EEENS7_ILi96EEENS7_ILi64EEEEEELi256ENS_10bfloat16_tEfNS_4arch4Sm90ELb1ELb0ELb1ELb1ELb1ELb1ELb1ELb1ELb0ELb1ELb1ELb0EEENS1_21CollectiveEpilogueFwdINS6_IJSA_NS7_ILi256EEESB_EEES9_SE_SG_Li256ELb1ELb1ELb1ELb0EEENS1_36VarlenDynamicPersistentTileSchedulerILi128ELi96ELi256ELi128ELb1ELb1ELb1ELb1ELb1ELb1EEEEEEEEEvNT_6ParamsE,"a",@progbits
	.sectionflags	@""
	.align	4
.nv.constant0._ZN7cutlass13device_kernelIN5flash11enable_sm90INS1_16FlashAttnFwdSm90INS1_25CollectiveMainloopFwdSm90ILi2EN4cute5tupleIJNS5_1CILi1EEES8_S8_EEENS6_IJNS7_ILi128EEENS7_ILi96EEENS7_ILi64EEEEEELi256ENS_10bfloat16_tEfNS_4arch4Sm90ELb1ELb0ELb1ELb1ELb1ELb1ELb1ELb1ELb0ELb1ELb1ELb0EEENS1_21CollectiveEpilogueFwdINS6_IJSA_NS7_ILi256EEESB_EEES9_SE_SG_Li256ELb1ELb1ELb1ELb0EEENS1_36VarlenDynamicPersistentTileSchedulerILi128ELi96ELi256ELi128ELb1ELb1ELb1ELb1ELb1ELb1EEEEEEEEEvNT_6ParamsE:
	.zero		3840


//--------------------- SYMBOLS --------------------------

	.type		.nv.reservedSmem.offset0,@object
	.size		.nv.reservedSmem.offset0,0x4
